//
// Generated by NVIDIA NVVM Compiler
//
// Compiler Build ID: CL-36424714
// Cuda compilation tools, release 13.0, V13.0.88
// Based on NVVM 20.0.0
//

.version 9.0
.target sm_100
.address_size 64

	// .globl	_Z9MatUpdatePdS_i
// _ZZ9MatUpdatePdS_iE8neighbor has been demoted
// _ZZ15iterationKernelPdS_mE5sdata has been demoted
// _ZZ9sumKernelPdS_mE5sdata has been demoted

.visible .entry _Z9MatUpdatePdS_i(
	.param .u64 .ptr .align 1 _Z9MatUpdatePdS_i_param_0,
	.param .u64 .ptr .align 1 _Z9MatUpdatePdS_i_param_1,
	.param .u32 _Z9MatUpdatePdS_i_param_2
)
{
	.reg .pred 	%p<13>;
	.reg .b32 	%r<22>;
	.reg .b64 	%rd<13>;
	.reg .b64 	%fd<16>;
	// demoted variable
	.shared .align 4 .b8 _ZZ9MatUpdatePdS_iE8neighbor[8];
	ld.param.u64 	%rd1, [_Z9MatUpdatePdS_i_param_0];
	ld.param.u64 	%rd2, [_Z9MatUpdatePdS_i_param_1];
	ld.param.u32 	%r4, [_Z9MatUpdatePdS_i_param_2];
	mov.b32 	%r5, -1;
	st.shared.u32 	[_ZZ9MatUpdatePdS_iE8neighbor], %r5;
	mov.b32 	%r6, 1;
	st.shared.u32 	[_ZZ9MatUpdatePdS_iE8neighbor+4], %r6;
	mov.u32 	%r7, %tid.x;
	mov.u32 	%r8, %ntid.x;
	mov.u32 	%r9, %ctaid.x;
	mad.lo.s32 	%r10, %r8, %r9, %r7;
	mov.u32 	%r11, %tid.y;
	mov.u32 	%r12, %ntid.y;
	mov.u32 	%r13, %ctaid.y;
	mad.lo.s32 	%r14, %r12, %r13, %r11;
	setp.lt.s32 	%p1, %r10, 1;
	add.s32 	%r15, %r4, -1;
	setp.ge.s32 	%p2, %r10, %r15;
	or.pred  	%p3, %p1, %p2;
	setp.eq.s32 	%p4, %r14, 0;
	or.pred  	%p5, %p4, %p3;
	setp.ge.s32 	%p6, %r14, %r15;
	or.pred  	%p7, %p5, %p6;
	@%p7 bra 	$L__BB0_2;
	cvta.to.global.u64 	%rd3, %rd1;
	cvta.to.global.u64 	%rd4, %rd2;
	add.s32 	%r16, %r10, -1;
	mad.lo.s32 	%r17, %r16, %r4, %r14;
	add.s32 	%r18, %r17, -1;
	mul.wide.s32 	%rd5, %r18, 8;
	add.s64 	%rd6, %rd3, %rd5;
	ld.global.f64 	%fd1, [%rd6];
	min.f64 	%fd2, %fd1, 0d7FEFFFFFFFFFFFFF;
	ld.global.f64 	%fd3, [%rd6+16];
	setp.le.f64 	%p8, %fd3, %fd2;
	min.f64 	%fd4, %fd3, 0d7FEFFFFFFFFFFFFF;
	selp.f64 	%fd5, %fd3, %fd2, %p8;
	selp.f64 	%fd6, %fd2, %fd4, %p8;
	shl.b32 	%r19, %r4, 1;
	add.s32 	%r20, %r18, %r19;
	mul.wide.s32 	%rd7, %r20, 8;
	add.s64 	%rd8, %rd3, %rd7;
	ld.global.f64 	%fd7, [%rd8];
	setp.le.f64 	%p9, %fd7, %fd5;
	setp.lt.f64 	%p10, %fd7, %fd6;
	selp.f64 	%fd8, %fd7, %fd6, %p10;
	selp.f64 	%fd9, %fd7, %fd5, %p9;
	selp.f64 	%fd10, %fd5, %fd8, %p9;
	ld.global.f64 	%fd11, [%rd8+16];
	setp.le.f64 	%p11, %fd11, %fd9;
	setp.lt.f64 	%p12, %fd11, %fd10;
	selp.f64 	%fd12, %fd11, %fd10, %p12;
	selp.f64 	%fd13, %fd9, %fd12, %p11;
	add.s32 	%r21, %r17, %r4;
	mul.wide.s32 	%rd9, %r4, 8;
	add.s64 	%rd10, %rd9, %rd6;
	ld.global.f64 	%fd14, [%rd10+8];
	add.f64 	%fd15, %fd13, %fd14;
	mul.wide.s32 	%rd11, %r21, 8;
	add.s64 	%rd12, %rd4, %rd11;
	st.global.f64 	[%rd12], %fd15;
$L__BB0_2:
	ret;

}
	// .globl	_Z15iterationKernelPdS_m
.visible .entry _Z15iterationKernelPdS_m(
	.param .u64 .ptr .align 1 _Z15iterationKernelPdS_m_param_0,
	.param .u64 .ptr .align 1 _Z15iterationKernelPdS_m_param_1,
	.param .u64 _Z15iterationKernelPdS_m_param_2
)
{
	.reg .pred 	%p<45>;
	.reg .b32 	%r<80>;
	.reg .b64 	%rd<28>;
	.reg .b64 	%fd<68>;
	// demoted variable
	.shared .align 8 .b8 _ZZ15iterationKernelPdS_mE5sdata[9248];
	ld.param.u64 	%rd9, [_Z15iterationKernelPdS_m_param_0];
	ld.param.u64 	%rd7, [_Z15iterationKernelPdS_m_param_1];
	ld.param.u64 	%rd8, [_Z15iterationKernelPdS_m_param_2];
	cvta.to.global.u64 	%rd1, %rd9;
	mov.u32 	%r1, %tid.y;
	mov.u32 	%r2, %ctaid.y;
	mov.u32 	%r3, %ntid.y;
	mad.lo.s32 	%r12, %r2, %r3, %r1;
	mov.u32 	%r4, %tid.x;
	mov.u32 	%r5, %ctaid.x;
	mov.u32 	%r6, %ntid.x;
	mad.lo.s32 	%r7, %r5, %r6, %r4;
	mad.lo.s32 	%r8, %r1, %r6, %r4;
	cvt.u64.u32 	%rd2, %r12;
	cvt.s64.s32 	%rd10, %r7;
	mad.lo.s64 	%rd3, %rd8, %rd2, %rd10;
	shl.b32 	%r13, %r8, 3;
	mov.u32 	%r14, _ZZ15iterationKernelPdS_mE5sdata;
	add.s32 	%r9, %r14, %r13;
	mov.b64 	%rd11, 0;
	st.shared.u64 	[%r9], %rd11;
	mul.lo.s64 	%rd12, %rd8, %rd8;
	setp.ge.u64 	%p3, %rd3, %rd12;
	shl.b32 	%r15, %r1, 3;
	add.s32 	%r10, %r14, %r15;
	@%p3 bra 	$L__BB1_13;
	shl.b64 	%rd13, %rd3, 3;
	add.s64 	%rd4, %rd1, %rd13;
	ld.global.f64 	%fd41, [%rd4];
	st.shared.f64 	[%r9], %fd41;
	setp.eq.s32 	%p4, %r4, 0;
	setp.ne.s32 	%p5, %r5, 0;
	and.pred  	%p1, %p4, %p5;
	not.pred 	%p6, %p1;
	@%p6 bra 	$L__BB1_4;
	ld.global.f64 	%fd42, [%rd4+-8];
	st.shared.f64 	[%r10+8192], %fd42;
	setp.ne.s32 	%p7, %r1, 0;
	setp.eq.s32 	%p8, %r2, 0;
	or.pred  	%p9, %p7, %p8;
	@%p9 bra 	$L__BB1_4;
	shl.b64 	%rd14, %rd8, 3;
	xor.b64  	%rd15, %rd14, -8;
	add.s64 	%rd16, %rd4, %rd15;
	ld.global.f64 	%fd43, [%rd16];
	st.shared.f64 	[_ZZ15iterationKernelPdS_mE5sdata+9216], %fd43;
$L__BB1_4:
	add.s32 	%r16, %r6, -1;
	setp.eq.s32 	%p10, %r4, %r16;
	mov.u32 	%r17, %nctaid.x;
	add.s32 	%r19, %r17, -1;
	setp.ne.s32 	%p11, %r5, %r19;
	and.pred  	%p2, %p10, %p11;
	not.pred 	%p12, %p2;
	@%p12 bra 	$L__BB1_7;
	ld.global.f64 	%fd44, [%rd4+8];
	st.shared.f64 	[%r10+8448], %fd44;
	add.s32 	%r21, %r3, -1;
	setp.ne.s32 	%p13, %r1, %r21;
	mov.u32 	%r22, %nctaid.y;
	add.s32 	%r24, %r22, -1;
	setp.eq.s32 	%p14, %r2, %r24;
	or.pred  	%p15, %p13, %p14;
	@%p15 bra 	$L__BB1_7;
	shl.b64 	%rd17, %rd8, 3;
	add.s64 	%rd18, %rd4, %rd17;
	ld.global.f64 	%fd45, [%rd18+8];
	st.shared.f64 	[_ZZ15iterationKernelPdS_mE5sdata+9224], %fd45;
$L__BB1_7:
	setp.ne.s32 	%p16, %r1, 0;
	setp.eq.s32 	%p17, %r2, 0;
	shl.b32 	%r26, %r4, 3;
	add.s32 	%r11, %r14, %r26;
	or.pred  	%p18, %p16, %p17;
	@%p18 bra 	$L__BB1_10;
	sub.s64 	%rd19, %rd3, %rd8;
	shl.b64 	%rd20, %rd19, 3;
	add.s64 	%rd5, %rd1, %rd20;
	ld.global.f64 	%fd46, [%rd5];
	st.shared.f64 	[%r11+8704], %fd46;
	@%p12 bra 	$L__BB1_10;
	ld.global.f64 	%fd47, [%rd5+8];
	st.shared.f64 	[_ZZ15iterationKernelPdS_mE5sdata+9232], %fd47;
$L__BB1_10:
	add.s32 	%r28, %r3, -1;
	setp.ne.s32 	%p20, %r1, %r28;
	mov.u32 	%r29, %nctaid.y;
	add.s32 	%r31, %r29, -1;
	setp.eq.s32 	%p21, %r2, %r31;
	or.pred  	%p22, %p20, %p21;
	@%p22 bra 	$L__BB1_13;
	shl.b64 	%rd21, %rd8, 3;
	add.s64 	%rd6, %rd4, %rd21;
	ld.global.f64 	%fd48, [%rd6];
	st.shared.f64 	[%r11+8960], %fd48;
	@%p6 bra 	$L__BB1_13;
	ld.global.f64 	%fd49, [%rd6+-8];
	st.shared.f64 	[_ZZ15iterationKernelPdS_mE5sdata+9240], %fd49;
$L__BB1_13:
	cvt.u32.u64 	%r33, %rd2;
	bar.sync 	0;
	setp.eq.s32 	%p24, %r33, 0;
	setp.lt.s32 	%p25, %r7, 1;
	or.pred  	%p26, %p24, %p25;
	@%p26 bra 	$L__BB1_33;
	add.s64 	%rd22, %rd8, -1;
	cvt.u64.u32 	%rd23, %r7;
	max.u64 	%rd24, %rd2, %rd23;
	setp.ge.u64 	%p27, %rd24, %rd22;
	@%p27 bra 	$L__BB1_33;
	setp.ne.s32 	%p28, %r4, 0;
	@%p28 bra 	$L__BB1_21;
	setp.ne.s32 	%p34, %r1, 0;
	@%p34 bra 	$L__BB1_18;
	ld.shared.f64 	%fd67, [_ZZ15iterationKernelPdS_mE5sdata+9216];
	ld.shared.f64 	%fd66, [_ZZ15iterationKernelPdS_mE5sdata+8200];
	ld.shared.f64 	%fd65, [_ZZ15iterationKernelPdS_mE5sdata+8712];
	shl.b32 	%r78, %r6, 3;
	add.s32 	%r79, %r9, %r78;
	ld.shared.f64 	%fd64, [%r79+8];
	bra.uni 	$L__BB1_32;
$L__BB1_18:
	add.s32 	%r67, %r3, -1;
	setp.ne.s32 	%p35, %r1, %r67;
	@%p35 bra 	$L__BB1_20;
	ld.shared.f64 	%fd67, [%r10+8184];
	ld.shared.f64 	%fd66, [_ZZ15iterationKernelPdS_mE5sdata+9240];
	sub.s32 	%r75, %r8, %r6;
	shl.b32 	%r76, %r75, 3;
	add.s32 	%r77, %r14, %r76;
	ld.shared.f64 	%fd65, [%r77+8];
	ld.shared.f64 	%fd64, [_ZZ15iterationKernelPdS_mE5sdata+8968];
	bra.uni 	$L__BB1_32;
$L__BB1_20:
	ld.shared.f64 	%fd67, [%r10+8184];
	ld.shared.f64 	%fd66, [%r10+8200];
	sub.s32 	%r68, %r8, %r6;
	shl.b32 	%r69, %r68, 3;
	add.s32 	%r71, %r14, %r69;
	ld.shared.f64 	%fd65, [%r71+8];
	shl.b32 	%r72, %r6, 3;
	add.s32 	%r73, %r9, %r72;
	ld.shared.f64 	%fd64, [%r73+8];
	bra.uni 	$L__BB1_32;
$L__BB1_21:
	add.s32 	%r34, %r6, -1;
	setp.ne.s32 	%p29, %r4, %r34;
	@%p29 bra 	$L__BB1_27;
	setp.ne.s32 	%p32, %r1, 0;
	@%p32 bra 	$L__BB1_24;
	shl.b32 	%r63, %r4, 3;
	add.s32 	%r65, %r14, %r63;
	ld.shared.f64 	%fd67, [%r65+8696];
	add.s32 	%r66, %r65, %r63;
	ld.shared.f64 	%fd66, [%r66];
	ld.shared.f64 	%fd65, [_ZZ15iterationKernelPdS_mE5sdata+9232];
	ld.shared.f64 	%fd64, [_ZZ15iterationKernelPdS_mE5sdata+8456];
	bra.uni 	$L__BB1_32;
$L__BB1_24:
	add.s32 	%r51, %r3, -1;
	setp.ne.s32 	%p33, %r1, %r51;
	@%p33 bra 	$L__BB1_26;
	shl.b32 	%r57, %r6, 3;
	xor.b32  	%r58, %r57, -8;
	add.s32 	%r59, %r9, %r58;
	ld.shared.f64 	%fd67, [%r59];
	shl.b32 	%r60, %r4, 3;
	add.s32 	%r62, %r14, %r60;
	ld.shared.f64 	%fd66, [%r62+8952];
	ld.shared.f64 	%fd65, [%r10+8440];
	ld.shared.f64 	%fd64, [_ZZ15iterationKernelPdS_mE5sdata+9224];
	bra.uni 	$L__BB1_32;
$L__BB1_26:
	shl.b32 	%r52, %r6, 3;
	xor.b32  	%r53, %r52, -8;
	add.s32 	%r54, %r9, %r53;
	ld.shared.f64 	%fd67, [%r54];
	shl.b32 	%r55, %r4, 3;
	add.s32 	%r56, %r9, %r55;
	ld.shared.f64 	%fd66, [%r56];
	ld.shared.f64 	%fd65, [%r10+8440];
	ld.shared.f64 	%fd64, [%r10+8456];
	bra.uni 	$L__BB1_32;
$L__BB1_27:
	setp.ne.s32 	%p30, %r1, 0;
	@%p30 bra 	$L__BB1_29;
	shl.b32 	%r46, %r4, 3;
	add.s32 	%r48, %r14, %r46;
	ld.shared.f64 	%fd67, [%r48+8696];
	shl.b32 	%r49, %r6, 3;
	add.s32 	%r50, %r9, %r49;
	ld.shared.f64 	%fd66, [%r50+-8];
	ld.shared.f64 	%fd65, [%r48+8712];
	ld.shared.f64 	%fd64, [%r50+8];
	bra.uni 	$L__BB1_32;
$L__BB1_29:
	add.s32 	%r35, %r3, -1;
	setp.ne.s32 	%p31, %r1, %r35;
	@%p31 bra 	$L__BB1_31;
	shl.b32 	%r40, %r6, 3;
	xor.b32  	%r41, %r40, -8;
	add.s32 	%r42, %r9, %r41;
	ld.shared.f64 	%fd67, [%r42];
	shl.b32 	%r43, %r4, 3;
	add.s32 	%r45, %r14, %r43;
	ld.shared.f64 	%fd66, [%r45+8952];
	ld.shared.f64 	%fd65, [%r42+16];
	ld.shared.f64 	%fd64, [%r45+8968];
	bra.uni 	$L__BB1_32;
$L__BB1_31:
	shl.b32 	%r36, %r6, 3;
	xor.b32  	%r37, %r36, -8;
	add.s32 	%r38, %r9, %r37;
	ld.shared.f64 	%fd67, [%r38];
	add.s32 	%r39, %r9, %r36;
	ld.shared.f64 	%fd66, [%r39+-8];
	ld.shared.f64 	%fd65, [%r38+16];
	ld.shared.f64 	%fd64, [%r39+8];
$L__BB1_32:
	ld.shared.f64 	%fd50, [%r9];
	min.f64 	%fd51, %fd67, 0d7FEFFFFFFFFFFFFF;
	setp.lt.f64 	%p36, %fd66, %fd51;
	setp.lt.f64 	%p37, %fd66, 0d7FEFFFFFFFFFFFFF;
	setp.neu.f64 	%p38, %fd66, %fd51;
	selp.f64 	%fd52, %fd66, 0d7FEFFFFFFFFFFFFF, %p38;
	selp.f64 	%fd53, %fd52, 0d7FEFFFFFFFFFFFFF, %p37;
	selp.f64 	%fd54, %fd66, %fd51, %p36;
	selp.f64 	%fd55, %fd51, %fd53, %p36;
	setp.lt.f64 	%p39, %fd65, %fd54;
	setp.lt.f64 	%p40, %fd65, %fd55;
	setp.neu.f64 	%p41, %fd65, %fd54;
	selp.f64 	%fd56, %fd65, %fd55, %p41;
	selp.f64 	%fd57, %fd56, %fd55, %p40;
	selp.f64 	%fd58, %fd65, %fd54, %p39;
	selp.f64 	%fd59, %fd54, %fd57, %p39;
	setp.lt.f64 	%p42, %fd64, %fd58;
	setp.lt.f64 	%p43, %fd64, %fd59;
	setp.neu.f64 	%p44, %fd64, %fd58;
	selp.f64 	%fd60, %fd64, %fd59, %p44;
	selp.f64 	%fd61, %fd60, %fd59, %p43;
	selp.f64 	%fd62, %fd58, %fd61, %p42;
	add.f64 	%fd63, %fd50, %fd62;
	cvta.to.global.u64 	%rd25, %rd7;
	shl.b64 	%rd26, %rd3, 3;
	add.s64 	%rd27, %rd25, %rd26;
	st.global.f64 	[%rd27], %fd63;
$L__BB1_33:
	ret;

}
	// .globl	_Z9sumKernelPdS_m
.visible .entry _Z9sumKernelPdS_m(
	.param .u64 .ptr .align 1 _Z9sumKernelPdS_m_param_0,
	.param .u64 .ptr .align 1 _Z9sumKernelPdS_m_param_1,
	.param .u64 _Z9sumKernelPdS_m_param_2
)
{
	.reg .pred 	%p<13>;
	.reg .b32 	%r<12>;
	.reg .b64 	%rd<14>;
	.reg .b64 	%fd<33>;
	// demoted variable
	.shared .align 8 .b8 _ZZ9sumKernelPdS_mE5sdata[8192];
	ld.param.u64 	%rd2, [_Z9sumKernelPdS_m_param_0];
	ld.param.u64 	%rd3, [_Z9sumKernelPdS_m_param_1];
	ld.param.u64 	%rd4, [_Z9sumKernelPdS_m_param_2];
	mov.u32 	%r4, %ctaid.y;
	mov.u32 	%r5, %nctaid.x;
	mov.u32 	%r6, %ctaid.x;
	mad.lo.s32 	%r1, %r4, %r5, %r6;
	mov.u32 	%r7, %tid.y;
	mov.u32 	%r8, %ntid.x;
	mov.u32 	%r9, %tid.x;
	mad.lo.s32 	%r2, %r7, %r8, %r9;
	cvt.u64.u32 	%rd5, %r2;
	mul.wide.u32 	%rd6, %r1, 1024;
	add.s64 	%rd1, %rd6, %rd5;
	shl.b32 	%r10, %r2, 3;
	mov.u32 	%r11, _ZZ9sumKernelPdS_mE5sdata;
	add.s32 	%r3, %r11, %r10;
	mov.b64 	%rd7, 0;
	st.shared.u64 	[%r3], %rd7;
	setp.ge.u64 	%p1, %rd1, %rd4;
	@%p1 bra 	$L__BB2_2;
	cvta.to.global.u64 	%rd8, %rd2;
	shl.b64 	%rd9, %rd1, 3;
	add.s64 	%rd10, %rd8, %rd9;
	ld.global.f64 	%fd1, [%rd10];
	st.shared.f64 	[%r3], %fd1;
$L__BB2_2:
	bar.sync 	0;
	setp.gt.u32 	%p2, %r2, 511;
	@%p2 bra 	$L__BB2_4;
	ld.shared.f64 	%fd2, [%r3+4096];
	ld.shared.f64 	%fd3, [%r3];
	add.f64 	%fd4, %fd2, %fd3;
	st.shared.f64 	[%r3], %fd4;
$L__BB2_4:
	bar.sync 	0;
	setp.gt.u32 	%p3, %r2, 255;
	@%p3 bra 	$L__BB2_6;
	ld.shared.f64 	%fd5, [%r3+2048];
	ld.shared.f64 	%fd6, [%r3];
	add.f64 	%fd7, %fd5, %fd6;
	st.shared.f64 	[%r3], %fd7;
$L__BB2_6:
	bar.sync 	0;
	setp.gt.u32 	%p4, %r2, 127;
	@%p4 bra 	$L__BB2_8;
	ld.shared.f64 	%fd8, [%r3+1024];
	ld.shared.f64 	%fd9, [%r3];
	add.f64 	%fd10, %fd8, %fd9;
	st.shared.f64 	[%r3], %fd10;
$L__BB2_8:
	bar.sync 	0;
	setp.gt.u32 	%p5, %r2, 63;
	@%p5 bra 	$L__BB2_10;
	ld.shared.f64 	%fd11, [%r3+512];
	ld.shared.f64 	%fd12, [%r3];
	add.f64 	%fd13, %fd11, %fd12;
	st.shared.f64 	[%r3], %fd13;
$L__BB2_10:
	bar.sync 	0;
	setp.gt.u32 	%p6, %r2, 31;
	@%p6 bra 	$L__BB2_12;
	ld.shared.f64 	%fd14, [%r3+256];
	ld.shared.f64 	%fd15, [%r3];
	add.f64 	%fd16, %fd14, %fd15;
	st.shared.f64 	[%r3], %fd16;
$L__BB2_12:
	bar.sync 	0;
	setp.gt.u32 	%p7, %r2, 15;
	@%p7 bra 	$L__BB2_14;
	ld.shared.f64 	%fd17, [%r3+128];
	ld.shared.f64 	%fd18, [%r3];
	add.f64 	%fd19, %fd17, %fd18;
	st.shared.f64 	[%r3], %fd19;
$L__BB2_14:
	bar.sync 	0;
	setp.gt.u32 	%p8, %r2, 7;
	@%p8 bra 	$L__BB2_16;
	ld.shared.f64 	%fd20, [%r3+64];
	ld.shared.f64 	%fd21, [%r3];
	add.f64 	%fd22, %fd20, %fd21;
	st.shared.f64 	[%r3], %fd22;
$L__BB2_16:
	bar.sync 	0;
	setp.gt.u32 	%p9, %r2, 3;
	@%p9 bra 	$L__BB2_18;
	ld.shared.f64 	%fd23, [%r3+32];
	ld.shared.f64 	%fd24, [%r3];
	add.f64 	%fd25, %fd23, %fd24;
	st.shared.f64 	[%r3], %fd25;
$L__BB2_18:
	bar.sync 	0;
	setp.gt.u32 	%p10, %r2, 1;
	@%p10 bra 	$L__BB2_20;
	ld.shared.f64 	%fd26, [%r3+16];
	ld.shared.f64 	%fd27, [%r3];
	add.f64 	%fd28, %fd26, %fd27;
	st.shared.f64 	[%r3], %fd28;
$L__BB2_20:
	bar.sync 	0;
	setp.ne.s32 	%p11, %r2, 0;
	@%p11 bra 	$L__BB2_22;
	ld.shared.f64 	%fd29, [_ZZ9sumKernelPdS_mE5sdata+8];
	ld.shared.f64 	%fd30, [%r3];
	add.f64 	%fd31, %fd29, %fd30;
	st.shared.f64 	[%r3], %fd31;
$L__BB2_22:
	setp.ne.s32 	%p12, %r2, 0;
	bar.sync 	0;
	@%p12 bra 	$L__BB2_24;
	ld.shared.f64 	%fd32, [_ZZ9sumKernelPdS_mE5sdata];
	cvta.to.global.u64 	%rd11, %rd3;
	mul.wide.u32 	%rd12, %r1, 8;
	add.s64 	%rd13, %rd11, %rd12;
	st.global.f64 	[%rd13], %fd32;
$L__BB2_24:
	ret;

}
	// .globl	_Z18verificationKernelPdS_m
.visible .entry _Z18verificationKernelPdS_m(
	.param .u64 .ptr .align 1 _Z18verificationKernelPdS_m_param_0,
	.param .u64 .ptr .align 1 _Z18verificationKernelPdS_m_param_1,
	.param .u64 _Z18verificationKernelPdS_m_param_2
)
{
	.reg .b64 	%rd<7>;
	.reg .b64 	%fd<2>;

	ld.param.u64 	%rd1, [_Z18verificationKernelPdS_m_param_0];
	ld.param.u64 	%rd2, [_Z18verificationKernelPdS_m_param_1];
	ld.param.u64 	%rd3, [_Z18verificationKernelPdS_m_param_2];
	cvta.to.global.u64 	%rd4, %rd2;
	cvta.to.global.u64 	%rd5, %rd1;
	mad.lo.s64 	%rd6, %rd3, 296, %rd5;
	ld.global.f64 	%fd1, [%rd6+376];
	st.global.f64 	[%rd4], %fd1;
	ret;

}


// ===== COMPILED SASS (sm_100) =====

	.target	sm_100

	.elftype	@"ET_EXEC"


//--------------------- .note.nv.tkinfo           --------------------------
	.section	.note.nv.tkinfo,"",@"SHT_NOTE"
	.sectionflags	@"SHF_NOTE_NV_TKINFO"
	.tkinfo
        /*0018*/ 	.word	0x00000002
        /*0030*/ 	.string	""
        /*0030*/ 	.string	"ptxas"
        /*0030*/ 	.string	"Cuda compilation tools, release 13.0, V13.0.88"
        /*0030*/ 	.string	"Build cuda_13.0.r13.0/compiler.36424714_0"
        /*0030*/ 	.string	"-arch sm_100 -m 64 "



//--------------------- .note.nv.cuinfo           --------------------------
	.section	.note.nv.cuinfo,"",@"SHT_NOTE"
	.sectionflags	@"SHF_NOTE_NV_CUINFO"
        /*0018*/ 	.short	0x0002
        /*001a*/ 	.short	0x0064
        /*001c*/ 	.short	0x0082
	.zero		2


//--------------------- .nv.info                  --------------------------
	.section	.nv.info,"",@"SHT_CUDA_INFO"
	.align	4


	//----- nvinfo : EIATTR_REGCOUNT
	.align		4
        /*0000*/ 	.byte	0x04, 0x2f
        /*0002*/ 	.short	(.L_1 - .L_0)
	.align		4
.L_0:
        /*0004*/ 	.word	index@(_Z9MatUpdatePdS_i)
        /*0008*/ 	.word	0x00000016


	//----- nvinfo : EIATTR_FRAME_SIZE
	.align		4
.L_1:
        /*000c*/ 	.byte	0x04, 0x11
        /*000e*/ 	.short	(.L_3 - .L_2)
	.align		4
.L_2:
        /*0010*/ 	.word	index@(_Z9MatUpdatePdS_i)
        /*0014*/ 	.word	0x00000000


	//----- nvinfo : EIATTR_REGCOUNT
	.align		4
.L_3:
        /*0018*/ 	.byte	0x04, 0x2f
        /*001a*/ 	.short	(.L_5 - .L_4)
	.align		4
.L_4:
        /*001c*/ 	.word	index@(_Z15iterationKernelPdS_m)
        /*0020*/ 	.word	0x0000001c


	//----- nvinfo : EIATTR_FRAME_SIZE
	.align		4
.L_5:
        /*0024*/ 	.byte	0x04, 0x11
        /*0026*/ 	.short	(.L_7 - .L_6)
	.align		4
.L_6:
        /*0028*/ 	.word	index@(_Z15iterationKernelPdS_m)
        /*002c*/ 	.word	0x00000000


	//----- nvinfo : EIATTR_REGCOUNT
	.align		4
.L_7:
        /*0030*/ 	.byte	0x04, 0x2f
        /*0032*/ 	.short	(.L_9 - .L_8)
	.align		4
.L_8:
        /*0034*/ 	.word	index@(_Z9sumKernelPdS_m)
        /*0038*/ 	.word	0x00000010


	//----- nvinfo : EIATTR_FRAME_SIZE
	.align		4
.L_9:
        /*003c*/ 	.byte	0x04, 0x11
        /*003e*/ 	.short	(.L_11 - .L_10)
	.align		4
.L_10:
        /*0040*/ 	.word	index@(_Z9sumKernelPdS_m)
        /*0044*/ 	.word	0x00000000


	//----- nvinfo : EIATTR_REGCOUNT
	.align		4
.L_11:
        /*0048*/ 	.byte	0x04, 0x2f
        /*004a*/ 	.short	(.L_13 - .L_12)
	.align		4
.L_12:
        /*004c*/ 	.word	index@(_Z18verificationKernelPdS_m)
        /*0050*/ 	.word	0x00000008


	//----- nvinfo : EIATTR_FRAME_SIZE
	.align		4
.L_13:
        /*0054*/ 	.byte	0x04, 0x11
        /*0056*/ 	.short	(.L_15 - .L_14)
	.align		4
.L_14:
        /*0058*/ 	.word	index@(_Z18verificationKernelPdS_m)
        /*005c*/ 	.word	0x00000000


	//----- nvinfo : EIATTR_MIN_STACK_SIZE
	.align		4
.L_15:
        /*0060*/ 	.byte	0x04, 0x12
        /*0062*/ 	.short	(.L_17 - .L_16)
	.align		4
.L_16:
        /*0064*/ 	.word	index@(_Z18verificationKernelPdS_m)
        /*0068*/ 	.word	0x00000000


	//----- nvinfo : EIATTR_MIN_STACK_SIZE
	.align		4
.L_17:
        /*006c*/ 	.byte	0x04, 0x12
        /*006e*/ 	.short	(.L_19 - .L_18)
	.align		4
.L_18:
        /*0070*/ 	.word	index@(_Z9sumKernelPdS_m)
        /*0074*/ 	.word	0x00000000


	//----- nvinfo : EIATTR_MIN_STACK_SIZE
	.align		4
.L_19:
        /*0078*/ 	.byte	0x04, 0x12
        /*007a*/ 	.short	(.L_21 - .L_20)
	.align		4
.L_20:
        /*007c*/ 	.word	index@(_Z15iterationKernelPdS_m)
        /*0080*/ 	.word	0x00000000


	//----- nvinfo : EIATTR_MIN_STACK_SIZE
	.align		4
.L_21:
        /*0084*/ 	.byte	0x04, 0x12
        /*0086*/ 	.short	(.L_23 - .L_22)
	.align		4
.L_22:
        /*0088*/ 	.word	index@(_Z9MatUpdatePdS_i)
        /*008c*/ 	.word	0x00000000
.L_23:


//--------------------- .nv.compat                --------------------------
	.section	.nv.compat,"",@"SHT_CUDA_COMPAT_INFO"
	.align	4
        /*0000*/ 	.byte	0x02, 0x09, 0x00, 0x00, 0x02, 0x02, 0x01, 0x00, 0x02, 0x05, 0x05, 0x00, 0x03, 0x07, 0x01, 0x01
        /*0010*/ 	.byte	0x02, 0x03, 0x00, 0x00, 0x02, 0x06, 0x01, 0x00, 0x04, 0x0b, 0x08, 0x00, 0x01, 0x00, 0x00, 0x00
        /*0020*/ 	.byte	0x00, 0x00, 0x00, 0x00


//--------------------- .nv.info._Z18verificationKernelPdS_m --------------------------
	.section	.nv.info._Z18verificationKernelPdS_m,"",@"SHT_CUDA_INFO"
	.sectionflags	@""
	.align	4


	//----- nvinfo : EIATTR_CUDA_API_VERSION
	.align		4
        /*0000*/ 	.byte	0x04, 0x37
        /*0002*/ 	.short	(.L_25 - .L_24)
.L_24:
        /*0004*/ 	.word	0x00000082


	//----- nvinfo : EIATTR_KPARAM_INFO
	.align		4
.L_25:
        /*0008*/ 	.byte	0x04, 0x17
        /*000a*/ 	.short	(.L_27 - .L_26)
.L_26:
        /*000c*/ 	.word	0x00000000
        /*0010*/ 	.short	0x0002
        /*0012*/ 	.short	0x0010
        /*0014*/ 	.byte	0x00, 0xf0, 0x21, 0x00


	//----- nvinfo : EIATTR_KPARAM_INFO
	.align		4
.L_27:
        /*0018*/ 	.byte	0x04, 0x17
        /*001a*/ 	.short	(.L_29 - .L_28)
.L_28:
        /*001c*/ 	.word	0x00000000
        /*0020*/ 	.short	0x0001
        /*0022*/ 	.short	0x0008
        /*0024*/ 	.byte	0x00, 0xf5, 0x21, 0x00


	//----- nvinfo : EIATTR_KPARAM_INFO
	.align		4
.L_29:
        /*0028*/ 	.byte	0x04, 0x17
        /*002a*/ 	.short	(.L_31 - .L_30)
.L_30:
        /*002c*/ 	.word	0x00000000
        /*0030*/ 	.short	0x0000
        /*0032*/ 	.short	0x0000
        /*0034*/ 	.byte	0x00, 0xf5, 0x21, 0x00


	//----- nvinfo : EIATTR_SPARSE_MMA_MASK
	.align		4
.L_31:
        /*0038*/ 	.byte	0x03, 0x50
        /*003a*/ 	.short	0x0000


	//----- nvinfo : EIATTR_MAXREG_COUNT
	.align		4
        /*003c*/ 	.byte	0x03, 0x1b
        /*003e*/ 	.short	0x00ff


	//----- nvinfo : EIATTR_MERCURY_ISA_VERSION
	.align		4
        /*0040*/ 	.byte	0x03, 0x5f
        /*0042*/ 	.short	0x0101


	//----- nvinfo : EIATTR_VRC_CTA_INIT_COUNT
	.align		4
        /*0044*/ 	.byte	0x02, 0x4a
	.zero		1
	.zero		1


	//----- nvinfo : EIATTR_EXIT_INSTR_OFFSETS
	.align		4
        /*0048*/ 	.byte	0x04, 0x1c
        /*004a*/ 	.short	(.L_33 - .L_32)


	//   ....[0]....
.L_32:
        /*004c*/ 	.word	0x000000d0


	//----- nvinfo : EIATTR_CBANK_PARAM_SIZE
	.align		4
.L_33:
        /*0050*/ 	.byte	0x03, 0x19
        /*0052*/ 	.short	0x0018


	//----- nvinfo : EIATTR_PARAM_CBANK
	.align		4
        /*0054*/ 	.byte	0x04, 0x0a
        /*0056*/ 	.short	(.L_35 - .L_34)
	.align		4
.L_34:
        /*0058*/ 	.word	index@(.nv.constant0._Z18verificationKernelPdS_m)
        /*005c*/ 	.short	0x0380
        /*005e*/ 	.short	0x0018


	//----- nvinfo : EIATTR_SW_WAR
	.align		4
.L_35:
        /*0060*/ 	.byte	0x04, 0x36
        /*0062*/ 	.short	(.L_37 - .L_36)
.L_36:
        /*0064*/ 	.word	0x00000008
.L_37:


//--------------------- .nv.info._Z9sumKernelPdS_m --------------------------
	.section	.nv.info._Z9sumKernelPdS_m,"",@"SHT_CUDA_INFO"
	.sectionflags	@""
	.align	4


	//----- nvinfo : EIATTR_CUDA_API_VERSION
	.align		4
        /*0000*/ 	.byte	0x04, 0x37
        /*0002*/ 	.short	(.L_39 - .L_38)
.L_38:
        /*0004*/ 	.word	0x00000082


	//----- nvinfo : EIATTR_KPARAM_INFO
	.align		4
.L_39:
        /*0008*/ 	.byte	0x04, 0x17
        /*000a*/ 	.short	(.L_41 - .L_40)
.L_40:
        /*000c*/ 	.word	0x00000000
        /*0010*/ 	.short	0x0002
        /*0012*/ 	.short	0x0010
        /*0014*/ 	.byte	0x00, 0xf0, 0x21, 0x00


	//----- nvinfo : EIATTR_KPARAM_INFO
	.align		4
.L_41:
        /*0018*/ 	.byte	0x04, 0x17
        /*001a*/ 	.short	(.L_43 - .L_42)
.L_42:
        /*001c*/ 	.word	0x00000000
        /*0020*/ 	.short	0x0001
        /*0022*/ 	.short	0x0008
        /*0024*/ 	.byte	0x00, 0xf5, 0x21, 0x00


	//----- nvinfo : EIATTR_KPARAM_INFO
	.align		4
.L_43:
        /*0028*/ 	.byte	0x04, 0x17
        /*002a*/ 	.short	(.L_45 - .L_44)
.L_44:
        /*002c*/ 	.word	0x00000000
        /*0030*/ 	.short	0x0000
        /*0032*/ 	.short	0x0000
        /*0034*/ 	.byte	0x00, 0xf5, 0x21, 0x00


	//----- nvinfo : EIATTR_SPARSE_MMA_MASK
	.align		4
.L_45:
        /*0038*/ 	.byte	0x03, 0x50
        /*003a*/ 	.short	0x0000


	//----- nvinfo : EIATTR_MAXREG_COUNT
	.align		4
        /*003c*/ 	.byte	0x03, 0x1b
        /*003e*/ 	.short	0x00ff


	//----- nvinfo : EIATTR_NUM_BARRIERS
	.align		4
        /*0040*/ 	.byte	0x02, 0x4c
        /*0042*/ 	.byte	0x01
	.zero		1


	//----- nvinfo : EIATTR_MERCURY_ISA_VERSION
	.align		4
        /*0044*/ 	.byte	0x03, 0x5f
        /*0046*/ 	.short	0x0101


	//----- nvinfo : EIATTR_VRC_CTA_INIT_COUNT
	.align		4
        /*0048*/ 	.byte	0x02, 0x4a
	.zero		1
	.zero		1


	//----- nvinfo : EIATTR_EXIT_INSTR_OFFSETS
	.align		4
        /*004c*/ 	.byte	0x04, 0x1c
        /*004e*/ 	.short	(.L_47 - .L_46)


	//   ....[0]....
.L_46:
        /*0050*/ 	.word	0x00000560


	//   ....[1]....
        /*0054*/ 	.word	0x000005b0


	//----- nvinfo : EIATTR_CBANK_PARAM_SIZE
	.align		4
.L_47:
        /*0058*/ 	.byte	0x03, 0x19
        /*005a*/ 	.short	0x0018


	//----- nvinfo : EIATTR_PARAM_CBANK
	.align		4
        /*005c*/ 	.byte	0x04, 0x0a
        /*005e*/ 	.short	(.L_49 - .L_48)
	.align		4
.L_48:
        /*0060*/ 	.word	index@(.nv.constant0._Z9sumKernelPdS_m)
        /*0064*/ 	.short	0x0380
        /*0066*/ 	.short	0x0018


	//----- nvinfo : EIATTR_SW_WAR
	.align		4
.L_49:
        /*0068*/ 	.byte	0x04, 0x36
        /*006a*/ 	.short	(.L_51 - .L_50)
.L_50:
        /*006c*/ 	.word	0x00000008
.L_51:


//--------------------- .nv.info._Z15iterationKernelPdS_m --------------------------
	.section	.nv.info._Z15iterationKernelPdS_m,"",@"SHT_CUDA_INFO"
	.sectionflags	@""
	.align	4


	//----- nvinfo : EIATTR_CUDA_API_VERSION
	.align		4
        /*0000*/ 	.byte	0x04, 0x37
        /*0002*/ 	.short	(.L_53 - .L_52)
.L_52:
        /*0004*/ 	.word	0x00000082


	//----- nvinfo : EIATTR_KPARAM_INFO
	.align		4
.L_53:
        /*0008*/ 	.byte	0x04, 0x17
        /*000a*/ 	.short	(.L_55 - .L_54)
.L_54:
        /*000c*/ 	.word	0x00000000
        /*0010*/ 	.short	0x0002
        /*0012*/ 	.short	0x0010
        /*0014*/ 	.byte	0x00, 0xf0, 0x21, 0x00


	//----- nvinfo : EIATTR_KPARAM_INFO
	.align		4
.L_55:
        /*0018*/ 	.byte	0x04, 0x17
        /*001a*/ 	.short	(.L_57 - .L_56)
.L_56:
        /*001c*/ 	.word	0x00000000
        /*0020*/ 	.short	0x0001
        /*0022*/ 	.short	0x0008
        /*0024*/ 	.byte	0x00, 0xf5, 0x21, 0x00


	//----- nvinfo : EIATTR_KPARAM_INFO
	.align		4
.L_57:
        /*0028*/ 	.byte	0x04, 0x17
        /*002a*/ 	.short	(.L_59 - .L_58)
.L_58:
        /*002c*/ 	.word	0x00000000
        /*0030*/ 	.short	0x0000
        /*0032*/ 	.short	0x0000
        /*0034*/ 	.byte	0x00, 0xf5, 0x21, 0x00


	//----- nvinfo : EIATTR_SPARSE_MMA_MASK
	.align		4
.L_59:
        /*0038*/ 	.byte	0x03, 0x50
        /*003a*/ 	.short	0x0000


	//----- nvinfo : EIATTR_MAXREG_COUNT
	.align		4
        /*003c*/ 	.byte	0x03, 0x1b
        /*003e*/ 	.short	0x00ff


	//----- nvinfo : EIATTR_NUM_BARRIERS
	.align		4
        /*0040*/ 	.byte	0x02, 0x4c
        /*0042*/ 	.byte	0x01
	.zero		1


	//----- nvinfo : EIATTR_MERCURY_ISA_VERSION
	.align		4
        /*0044*/ 	.byte	0x03, 0x5f
        /*0046*/ 	.short	0x0101


	//----- nvinfo : EIATTR_VRC_CTA_INIT_COUNT
	.align		4
        /*0048*/ 	.byte	0x02, 0x4a
	.zero		1
	.zero		1


	//----- nvinfo : EIATTR_EXIT_INSTR_OFFSETS
	.align		4
        /*004c*/ 	.byte	0x04, 0x1c
        /*004e*/ 	.short	(.L_61 - .L_60)


	//   ....[0]....
.L_60:
        /*0050*/ 	.word	0x00000650


	//   ....[1]....
        /*0054*/ 	.word	0x000006d0


	//   ....[2]....
        /*0058*/ 	.word	0x00000e90


	//----- nvinfo : EIATTR_CRS_STACK_SIZE
	.align		4
.L_61:
        /*005c*/ 	.byte	0x04, 0x1e
        /*005e*/ 	.short	(.L_63 - .L_62)
.L_62:
        /*0060*/ 	.word	0x00000000


	//----- nvinfo : EIATTR_CBANK_PARAM_SIZE
	.align		4
.L_63:
        /*0064*/ 	.byte	0x03, 0x19
        /*0066*/ 	.short	0x0018


	//----- nvinfo : EIATTR_PARAM_CBANK
	.align		4
        /*0068*/ 	.byte	0x04, 0x0a
        /*006a*/ 	.short	(.L_65 - .L_64)
	.align		4
.L_64:
        /*006c*/ 	.word	index@(.nv.constant0._Z15iterationKernelPdS_m)
        /*0070*/ 	.short	0x0380
        /*0072*/ 	.short	0x0018


	//----- nvinfo : EIATTR_SW_WAR
	.align		4
.L_65:
        /*0074*/ 	.byte	0x04, 0x36
        /*0076*/ 	.short	(.L_67 - .L_66)
.L_66:
        /*0078*/ 	.word	0x00000008
.L_67:


//--------------------- .nv.info._Z9MatUpdatePdS_i --------------------------
	.section	.nv.info._Z9MatUpdatePdS_i,"",@"SHT_CUDA_INFO"
	.sectionflags	@""
	.align	4


	//----- nvinfo : EIATTR_CUDA_API_VERSION
	.align		4
        /*0000*/ 	.byte	0x04, 0x37
        /*0002*/ 	.short	(.L_69 - .L_68)
.L_68:
        /*0004*/ 	.word	0x00000082


	//----- nvinfo : EIATTR_KPARAM_INFO
	.align		4
.L_69:
        /*0008*/ 	.byte	0x04, 0x17
        /*000a*/ 	.short	(.L_71 - .L_70)
.L_70:
        /*000c*/ 	.word	0x00000000
        /*0010*/ 	.short	0x0002
        /*0012*/ 	.short	0x0010
        /*0014*/ 	.byte	0x00, 0xf0, 0x11, 0x00


	//----- nvinfo : EIATTR_KPARAM_INFO
	.align		4
.L_71:
        /*0018*/ 	.byte	0x04, 0x17
        /*001a*/ 	.short	(.L_73 - .L_72)
.L_72:
        /*001c*/ 	.word	0x00000000
        /*0020*/ 	.short	0x0001
        /*0022*/ 	.short	0x0008
        /*0024*/ 	.byte	0x00, 0xf5, 0x21, 0x00


	//----- nvinfo : EIATTR_KPARAM_INFO
	.align		4
.L_73:
        /*0028*/ 	.byte	0x04, 0x17
        /*002a*/ 	.short	(.L_75 - .L_74)
.L_74:
        /*002c*/ 	.word	0x00000000
        /*0030*/ 	.short	0x0000
        /*0032*/ 	.short	0x0000
        /*0034*/ 	.byte	0x00, 0xf5, 0x21, 0x00


	//----- nvinfo : EIATTR_SPARSE_MMA_MASK
	.align		4
.L_75:
        /*0038*/ 	.byte	0x03, 0x50
        /*003a*/ 	.short	0x0000


	//----- nvinfo : EIATTR_MAXREG_COUNT
	.align		4
        /*003c*/ 	.byte	0x03, 0x1b
        /*003e*/ 	.short	0x00ff


	//----- nvinfo : EIATTR_MERCURY_ISA_VERSION
	.align		4
        /*0040*/ 	.byte	0x03, 0x5f
        /*0042*/ 	.short	0x0101


	//----- nvinfo : EIATTR_VRC_CTA_INIT_COUNT
	.align		4
        /*0044*/ 	.byte	0x02, 0x4a
	.zero		1
	.zero		1


	//----- nvinfo : EIATTR_EXIT_INSTR_OFFSETS
	.align		4
        /*0048*/ 	.byte	0x04, 0x1c
        /*004a*/ 	.short	(.L_77 - .L_76)


	//   ....[0]....
.L_76:
        /*004c*/ 	.word	0x00000150


	//   ....[1]....
        /*0050*/ 	.word	0x00000520


	//----- nvinfo : EIATTR_CBANK_PARAM_SIZE
	.align		4
.L_77:
        /*0054*/ 	.byte	0x03, 0x19
        /*0056*/ 	.short	0x0014


	//----- nvinfo : EIATTR_PARAM_CBANK
	.align		4
        /*0058*/ 	.byte	0x04, 0x0a
        /*005a*/ 	.short	(.L_79 - .L_78)
	.align		4
.L_78:
        /*005c*/ 	.word	index@(.nv.constant0._Z9MatUpdatePdS_i)
        /*0060*/ 	.short	0x0380
        /*0062*/ 	.short	0x0014


	//----- nvinfo : EIATTR_SW_WAR
	.align		4
.L_79:
        /*0064*/ 	.byte	0x04, 0x36
        /*0066*/ 	.short	(.L_81 - .L_80)
.L_80:
        /*0068*/ 	.word	0x00000008
.L_81:


//--------------------- .nv.callgraph             --------------------------
	.section	.nv.callgraph,"",@"SHT_CUDA_CALLGRAPH"
	.align	4
	.sectionentsize	8
	.align		4
        /*0000*/ 	.word	0x00000000
	.align		4
        /*0004*/ 	.word	0xffffffff
	.align		4
        /*0008*/ 	.word	0x00000000
	.align		4
        /*000c*/ 	.word	0xfffffffe
	.align		4
        /*0010*/ 	.word	0x00000000
	.align		4
        /*0014*/ 	.word	0xfffffffd
	.align		4
        /*0018*/ 	.word	0x00000000
	.align		4
        /*001c*/ 	.word	0xfffffffc


//--------------------- .text._Z18verificationKernelPdS_m --------------------------
	.section	.text._Z18verificationKernelPdS_m,"ax",@progbits
	.align	128
        .global         _Z18verificationKernelPdS_m
        .type           _Z18verificationKernelPdS_m,@function
        .size           _Z18verificationKernelPdS_m,(.L_x_18 - _Z18verificationKernelPdS_m)
        .other          _Z18verificationKernelPdS_m,@"STO_CUDA_ENTRY STV_DEFAULT"
_Z18verificationKernelPdS_m:
.text._Z18verificationKernelPdS_m:
[----:B------:R-:W-:Y:S01]  /*0000*/  LDC R1, c[0x0][0x37c] ;  /* 0x0000df00ff017b82 */ /* 0x000fe20000000800 */
[----:B------:R-:W0:Y:S01]  /*0010*/  LDCU.64 UR4, c[0x0][0x380] ;  /* 0x00007000ff0477ac */ /* 0x000e220008000a00 */
[----:B------:R-:W0:Y:S01]  /*0020*/  LDCU.64 UR6, c[0x0][0x390] ;  /* 0x00007200ff0677ac */ /* 0x000e220008000a00 */
[----:B------:R-:W1:Y:S01]  /*0030*/  LDCU.64 UR8, c[0x0][0x358] ;  /* 0x00006b00ff0877ac */ /* 0x000e620008000a00 */
[----:B0-----:R-:W-:Y:S02]  /*0040*/  UIMAD.WIDE.U32 UR4, UR6, 0x128, UR4 ;  /* 0x00000128060478a5 */ /* 0x001fe4000f8e0004 */
[----:B------:R-:W-:-:S04]  /*0050*/  UIMAD UR6, UR7, 0x128, URZ ;  /* 0x00000128070678a4 */ /* 0x000fc8000f8e02ff */
[----:B------:R-:W-:Y:S02]  /*0060*/  UIADD3 UR6, UPT, UPT, UR5, UR6, URZ ;  /* 0x0000000605067290 */ /* 0x000fe4000fffe0ff */
[----:B------:R-:W-:Y:S02]  /*0070*/  MOV R3, UR5 ;  /* 0x0000000500037c02 */ /* 0x000fe40008000f00 */
[----:B------:R-:W-:Y:S02]  /*0080*/  MOV R2, UR4 ;  /* 0x0000000400027c02 */ /* 0x000fe40008000f00 */
[----:B------:R-:W-:-:S06]  /*0090*/  MOV R3, UR6 ;  /* 0x0000000600037c02 */ /* 0x000fcc0008000f00 */
[----:B-1----:R-:W2:Y:S01]  /*00a0*/  LDG.E.64 R2, desc[UR8][R2.64+0x178] ;  /* 0x0001780802027981 */ /* 0x002ea2000c1e1b00 */
[----:B------:R-:W2:Y:S03]  /*00b0*/  LDC.64 R4, c[0x0][0x388] ;  /* 0x0000e200ff047b82 */ /* 0x000ea60000000a00 */
[----:B--2---:R-:W-:Y:S01]  /*00c0*/  STG.E.64 desc[UR8][R4.64], R2 ;  /* 0x0000000204007986 */ /* 0x004fe2000c101b08 */
[----:B------:R-:W-:Y:S05]  /*00d0*/  EXIT ;  /* 0x000000000000794d */ /* 0x000fea0003800000 */
.L_x_0:
[----:B------:R-:W-:-:S00]  /*00e0*/  BRA `(.L_x_0) ;  /* 0xfffffffc00fc7947 */ /* 0x000fc0000383ffff */
[----:B------:R-:W-:-:S00]  /*00f0*/  NOP ;  /* 0x0000000000007918 */ /* 0x000fc00000000000 */
        /* <DEDUP_REMOVED lines=8> */
.L_x_18:


//--------------------- .text._Z9sumKernelPdS_m   --------------------------
	.section	.text._Z9sumKernelPdS_m,"ax",@progbits
	.align	128
        .global         _Z9sumKernelPdS_m
        .type           _Z9sumKernelPdS_m,@function
        .size           _Z9sumKernelPdS_m,(.L_x_19 - _Z9sumKernelPdS_m)
        .other          _Z9sumKernelPdS_m,@"STO_CUDA_ENTRY STV_DEFAULT"
_Z9sumKernelPdS_m:
.text._Z9sumKernelPdS_m:
[----:B------:R-:W-:Y:S01]  /*0000*/  LDC R1, c[0x0][0x37c] ;  /* 0x0000df00ff017b82 */ /* 0x000fe20000000800 */
[----:B------:R-:W0:Y:S07]  /*0010*/  S2R R2, SR_TID.Y ;  /* 0x0000000000027919 */ /* 0x000e2e0000002200 */
[----:B------:R-:W1:Y:S01]  /*0020*/  S2UR UR4, SR_CTAID.Y ;  /* 0x00000000000479c3 */ /* 0x000e620000002600 */
[----:B------:R-:W2:Y:S01]  /*0030*/  LDCU.64 UR6, c[0x0][0x390] ;  /* 0x00007200ff0677ac */ /* 0x000ea20008000a00 */
[----:B------:R-:W-:Y:S01]  /*0040*/  CS2R R12, SRZ ;  /* 0x00000000000c7805 */ /* 0x000fe2000001ff00 */
[----:B------:R-:W0:Y:S01]  /*0050*/  S2R R3, SR_TID.X ;  /* 0x0000000000037919 */ /* 0x000e220000002100 */
[----:B------:R-:W1:Y:S04]  /*0060*/  S2R R0, SR_CTAID.X ;  /* 0x0000000000007919 */ /* 0x000e680000002500 */
[----:B------:R-:W1:Y:S01]  /*0070*/  LDC R5, c[0x0][0x370] ;  /* 0x0000dc00ff057b82 */ /* 0x000e620000000800 */
[----:B------:R-:W0:Y:S02]  /*0080*/  LDCU UR5, c[0x0][0x360] ;  /* 0x00006c00ff0577ac */ /* 0x000e240008000800 */
[----:B0-----:R-:W-:-:S02]  /*0090*/  IMAD R2, R2, UR5, R3 ;  /* 0x0000000502027c24 */ /* 0x001fc4000f8e0203 */
[----:B------:R-:W-:Y:S02]  /*00a0*/  IMAD.MOV.U32 R3, RZ, RZ, RZ ;  /* 0x000000ffff037224 */ /* 0x000fe400078e00ff */
[----:B-1----:R-:W-:-:S04]  /*00b0*/  IMAD R5, R5, UR4, R0 ;  /* 0x0000000405057c24 */ /* 0x002fc8000f8e0200 */
[----:B------:R-:W-:-:S03]  /*00c0*/  IMAD.WIDE.U32 R6, R5, 0x400, R2 ;  /* 0x0000040005067825 */ /* 0x000fc600078e0002 */
[----:B--2---:R-:W-:-:S04]  /*00d0*/  ISETP.GE.U32.AND P0, PT, R6, UR6, PT ;  /* 0x0000000606007c0c */ /* 0x004fc8000bf06070 */
[----:B------:R-:W-:Y:S01]  /*00e0*/  ISETP.GE.U32.AND.EX P0, PT, R7, UR7, PT, P0 ;  /* 0x0000000707007c0c */ /* 0x000fe2000bf06100 */
[----:B------:R-:W0:-:S12]  /*00f0*/  LDCU.64 UR6, c[0x0][0x358] ;  /* 0x00006b00ff0677ac */ /* 0x000e180008000a00 */
[----:B------:R-:W1:Y:S02]  /*0100*/  @!P0 LDC.64 R10, c[0x0][0x380] ;  /* 0x0000e000ff0a8b82 */ /* 0x000e640000000a00 */
[----:B-1----:R-:W-:-:S04]  /*0110*/  @!P0 LEA R10, P1, R6, R10, 0x3 ;  /* 0x0000000a060a8211 */ /* 0x002fc800078218ff */
[----:B------:R-:W-:-:S05]  /*0120*/  @!P0 LEA.HI.X R11, R6, R11, R7, 0x3, P1 ;  /* 0x0000000b060b8211 */ /* 0x000fca00008f1c07 */
[----:B0-----:R-:W2:Y:S01]  /*0130*/  @!P0 LDG.E.64 R12, desc[UR6][R10.64] ;  /* 0x000000060a0c8981 */ /* 0x001ea2000c1e1b00 */
[----:B------:R-:W0:Y:S01]  /*0140*/  S2UR UR5, SR_CgaCtaId ;  /* 0x00000000000579c3 */ /* 0x000e220000008800 */
[----:B------:R-:W-:Y:S01]  /*0150*/  UMOV UR4, 0x400 ;  /* 0x0000040000047882 */ /* 0x000fe20000000000 */
[C---:B------:R-:W-:Y:S02]  /*0160*/  ISETP.GT.U32.AND P0, PT, R2.reuse, 0x1ff, PT ;  /* 0x000001ff0200780c */ /* 0x040fe40003f04070 */
[----:B------:R-:W-:Y:S01]  /*0170*/  ISETP.GT.U32.AND P1, PT, R2, 0xff, PT ;  /* 0x000000ff0200780c */ /* 0x000fe20003f24070 */
[----:B0-----:R-:W-:-:S06]  /*0180*/  ULEA UR4, UR5, UR4, 0x18 ;  /* 0x0000000405047291 */ /* 0x001fcc000f8ec0ff */
[----:B------:R-:W-:-:S05]  /*0190*/  LEA R0, R2, UR4, 0x3 ;  /* 0x0000000402007c11 */ /* 0x000fca000f8e18ff */
[----:B--2---:R-:W-:Y:S01]  /*01a0*/  STS.64 [R0], R12 ;  /* 0x0000000c00007388 */ /* 0x004fe20000000a00 */
[----:B------:R-:W-:Y:S06]  /*01b0*/  BAR.SYNC.DEFER_BLOCKING 0x0 ;  /* 0x0000000000007b1d */ /* 0x000fec0000010000 */
[----:B------:R-:W-:Y:S04]  /*01c0*/  @!P0 LDS.64 R6, [R0+0x1000] ;  /* 0x0010000000068984 */ /* 0x000fe80000000a00 */
[----:B------:R-:W0:Y:S02]  /*01d0*/  @!P0 LDS.64 R8, [R0] ;  /* 0x0000000000088984 */ /* 0x000e240000000a00 */
[----:B0-----:R-:W-:-:S07]  /*01e0*/  @!P0 DADD R6, R6, R8 ;  /* 0x0000000006068229 */ /* 0x001fce0000000008 */
[----:B------:R-:W-:Y:S01]  /*01f0*/  @!P0 STS.64 [R0], R6 ;  /* 0x0000000600008388 */ /* 0x000fe20000000a00 */
[----:B------:R-:W-:Y:S01]  /*0200*/  BAR.SYNC.DEFER_BLOCKING 0x0 ;  /* 0x0000000000007b1d */ /* 0x000fe20000010000 */
[----:B------:R-:W-:-:S05]  /*0210*/  ISETP.GT.U32.AND P0, PT, R2, 0x7f, PT ;  /* 0x0000007f0200780c */ /* 0x000fca0003f04070 */
        /* <DEDUP_REMOVED lines=41> */
[----:B------:R-:W-:-:S05]  /*04b0*/  ISETP.NE.AND P1, PT, R2, RZ, PT ;  /* 0x000000ff0200720c */ /* 0x000fca0003f25270 */
[----:B------:R-:W-:Y:S04]  /*04c0*/  @!P0 LDS.64 R10, [R0+0x10] ;  /* 0x00001000000a8984 */ /* 0x000fe80000000a00 */
[----:B------:R-:W0:Y:S02]  /*04d0*/  @!P0 LDS.64 R12, [R0] ;  /* 0x00000000000c8984 */ /* 0x000e240000000a00 */
[----:B0-----:R-:W-:-:S07]  /*04e0*/  @!P0 DADD R10, R10, R12 ;  /* 0x000000000a0a8229 */ /* 0x001fce000000000c */
[----:B------:R-:W-:Y:S01]  /*04f0*/  @!P0 STS.64 [R0], R10 ;  /* 0x0000000a00008388 */ /* 0x000fe20000000a00 */
[----:B------:R-:W-:Y:S06]  /*0500*/  BAR.SYNC.DEFER_BLOCKING 0x0 ;  /* 0x0000000000007b1d */ /* 0x000fec0000010000 */
[----:B------:R-:W-:Y:S04]  /*0510*/  @!P1 LDS.64 R2, [UR4+0x8] ;  /* 0x00000804ff029984 */ /* 0x000fe80008000a00 */
[----:B------:R-:W0:Y:S02]  /*0520*/  @!P1 LDS.64 R6, [R0] ;  /* 0x0000000000069984 */ /* 0x000e240000000a00 */
[----:B0-----:R-:W-:-:S07]  /*0530*/  @!P1 DADD R2, R2, R6 ;  /* 0x0000000002029229 */ /* 0x001fce0000000006 */
[----:B------:R0:W-:Y:S01]  /*0540*/  @!P1 STS.64 [R0], R2 ;  /* 0x0000000200009388 */ /* 0x0001e20000000a00 */
[----:B------:R-:W-:Y:S06]  /*0550*/  BAR.SYNC.DEFER_BLOCKING 0x0 ;  /* 0x0000000000007b1d */ /* 0x000fec0000010000 */
[----:B------:R-:W-:Y:S05]  /*0560*/  @P1 EXIT ;  /* 0x000000000000194d */ /* 0x000fea0003800000 */
[----:B0-----:R-:W0:Y:S01]  /*0570*/  LDS.64 R2, [UR4] ;  /* 0x00000004ff027984 */ /* 0x001e220008000a00 */
[----:B------:R-:W1:Y:S02]  /*0580*/  LDC.64 R6, c[0x0][0x388] ;  /* 0x0000e200ff067b82 */ /* 0x000e640000000a00 */
[----:B-1----:R-:W-:-:S05]  /*0590*/  IMAD.WIDE.U32 R4, R5, 0x8, R6 ;  /* 0x0000000805047825 */ /* 0x002fca00078e0006 */
[----:B0-----:R-:W-:Y:S01]  /*05a0*/  STG.E.64 desc[UR6][R4.64], R2 ;  /* 0x0000000204007986 */ /* 0x001fe2000c101b06 */
[----:B------:R-:W-:Y:S05]  /*05b0*/  EXIT ;  /* 0x000000000000794d */ /* 0x000fea0003800000 */
.L_x_1:
        /* <DEDUP_REMOVED lines=12> */
.L_x_19:


//--------------------- .text._Z15iterationKernelPdS_m --------------------------
	.section	.text._Z15iterationKernelPdS_m,"ax",@progbits
	.align	128
        .global         _Z15iterationKernelPdS_m
        .type           _Z15iterationKernelPdS_m,@function
        .size           _Z15iterationKernelPdS_m,(.L_x_20 - _Z15iterationKernelPdS_m)
        .other          _Z15iterationKernelPdS_m,@"STO_CUDA_ENTRY STV_DEFAULT"
_Z15iterationKernelPdS_m:
.text._Z15iterationKernelPdS_m:
[----:B------:R-:W-:Y:S01]  /*0000*/  LDC R1, c[0x0][0x37c] ;  /* 0x0000df00ff017b82 */ /* 0x000fe20000000800 */
[----:B------:R-:W0:Y:S07]  /*0010*/  S2R R3, SR_TID.X ;  /* 0x0000000000037919 */ /* 0x000e2e0000002100 */
[----:B------:R-:W1:Y:S01]  /*0020*/  LDC R5, c[0x0][0x364] ;  /* 0x0000d900ff057b82 */ /* 0x000e620000000800 */
[----:B------:R-:W0:Y:S01]  /*0030*/  LDCU UR10, c[0x0][0x360] ;  /* 0x00006c00ff0a77ac */ /* 0x000e220008000800 */
[----:B------:R-:W-:Y:S01]  /*0040*/  BSSY.RECONVERGENT B0, `(.L_x_2) ;  /* 0x000005d000007945 */ /* 0x000fe20003800200 */
[----:B------:R-:W0:Y:S01]  /*0050*/  S2R R0, SR_TID.Y ;  /* 0x0000000000007919 */ /* 0x000e220000002200 */
[----:B------:R-:W-:Y:S01]  /*0060*/  UMOV UR4, 0x400 ;  /* 0x0000040000047882 */ /* 0x000fe20000000000 */
[----:B------:R-:W2:Y:S03]  /*0070*/  LDCU.64 UR8, c[0x0][0x358] ;  /* 0x00006b00ff0877ac */ /* 0x000ea60008000a00 */
[----:B------:R-:W3:Y:S08]  /*0080*/  S2UR UR7, SR_CTAID.X ;  /* 0x00000000000779c3 */ /* 0x000ef00000002500 */
[----:B------:R-:W3:Y:S08]  /*0090*/  LDC R2, c[0x0][0x360] ;  /* 0x0000d800ff027b82 */ /* 0x000ef00000000800 */
[----:B------:R-:W4:Y:S08]  /*00a0*/  S2UR UR6, SR_CgaCtaId ;  /* 0x00000000000679c3 */ /* 0x000f300000008800 */
[----:B------:R-:W5:Y:S01]  /*00b0*/  LDC.64 R8, c[0x0][0x390] ;  /* 0x0000e400ff087b82 */ /* 0x000f620000000a00 */
[----:B0-----:R-:W-:-:S07]  /*00c0*/  IMAD R4, R0, UR10, R3 ;  /* 0x0000000a00047c24 */ /* 0x001fce000f8e0203 */
[----:B------:R-:W1:Y:S01]  /*00d0*/  S2UR UR5, SR_CTAID.Y ;  /* 0x00000000000579c3 */ /* 0x000e620000002600 */
[----:B---3--:R-:W-:-:S05]  /*00e0*/  IMAD R10, R2, UR7, R3 ;  /* 0x00000007020a7c24 */ /* 0x008fca000f8e0203 */
[----:B------:R-:W-:Y:S01]  /*00f0*/  SHF.R.S32.HI R11, RZ, 0x1f, R10 ;  /* 0x0000001fff0b7819 */ /* 0x000fe2000001140a */
[----:B----4-:R-:W-:-:S06]  /*0100*/  ULEA UR6, UR6, UR4, 0x18 ;  /* 0x0000000406067291 */ /* 0x010fcc000f8ec0ff */
[----:B------:R-:W-:Y:S01]  /*0110*/  LEA R7, R4, UR6, 0x3 ;  /* 0x0000000604077c11 */ /* 0x000fe2000f8e18ff */
[-C--:B-----5:R-:W-:Y:S01]  /*0120*/  IMAD R12, R9, R8.reuse, RZ ;  /* 0x00000008090c7224 */ /* 0x0a0fe200078e02ff */
[----:B------:R-:W-:Y:S01]  /*0130*/  LEA R23, R0, UR6, 0x3 ;  /* 0x0000000600177c11 */ /* 0x000fe2000f8e18ff */
[C---:B------:R-:W-:Y:S02]  /*0140*/  IMAD.WIDE.U32 R14, R8.reuse, R8, RZ ;  /* 0x00000008080e7225 */ /* 0x040fe400078e00ff */
[----:B------:R0:W-:Y:S02]  /*0150*/  STS.64 [R7], RZ ;  /* 0x000000ff07007388 */ /* 0x0001e40000000a00 */
[----:B------:R-:W-:Y:S02]  /*0160*/  IMAD R17, R8, R9, R12 ;  /* 0x0000000908117224 */ /* 0x000fe400078e020c */
[----:B-1----:R-:W-:Y:S02]  /*0170*/  IMAD R6, R5, UR5, R0 ;  /* 0x0000000505067c24 */ /* 0x002fe4000f8e0200 */
[----:B------:R-:W-:-:S02]  /*0180*/  IMAD.IADD R15, R15, 0x1, R17 ;  /* 0x000000010f0f7824 */ /* 0x000fc400078e0211 */
[----:B------:R-:W-:-:S04]  /*0190*/  IMAD.WIDE.U32 R12, R6, R8, R10 ;  /* 0x00000008060c7225 */ /* 0x000fc800078e000a */
[----:B------:R-:W-:Y:S01]  /*01a0*/  IMAD R22, R6, R9, R13 ;  /* 0x0000000906167224 */ /* 0x000fe200078e020d */
[----:B------:R-:W-:-:S04]  /*01b0*/  ISETP.GE.U32.AND P0, PT, R12, R14, PT ;  /* 0x0000000e0c00720c */ /* 0x000fc80003f06070 */
[----:B------:R-:W-:-:S13]  /*01c0*/  ISETP.GE.U32.AND.EX P0, PT, R22, R15, PT, P0 ;  /* 0x0000000f1600720c */ /* 0x000fda0003f06100 */
[----:B0-2---:R-:W-:Y:S05]  /*01d0*/  @P0 BRA `(.L_x_3) ;  /* 0x00000004000c0947 */ /* 0x005fea0003800000 */
[----:B------:R-:W0:Y:S02]  /*01e0*/  LDC.64 R14, c[0x0][0x380] ;  /* 0x0000e000ff0e7b82 */ /* 0x000e240000000a00 */
[----:B0-----:R-:W-:-:S04]  /*01f0*/  LEA R16, P0, R12, R14, 0x3 ;  /* 0x0000000e0c107211 */ /* 0x001fc800078018ff */
[----:B------:R-:W-:-:S05]  /*0200*/  LEA.HI.X R17, R12, R15, R22, 0x3, P0 ;  /* 0x0000000f0c117211 */ /* 0x000fca00000f1c16 */
[----:B------:R-:W2:Y:S01]  /*0210*/  LDG.E.64 R18, desc[UR8][R16.64] ;  /* 0x0000000810127981 */ /* 0x000ea2000c1e1b00 */
[----:B------:R-:W-:Y:S01]  /*0220*/  ISETP.NE.AND P0, PT, RZ, UR7, PT ;  /* 0x00000007ff007c0c */ /* 0x000fe2000bf05270 */
[----:B------:R-:W-:Y:S03]  /*0230*/  BSSY.RECONVERGENT B1, `(.L_x_4) ;  /* 0x0000010000017945 */ /* 0x000fe60003800200 */
[----:B------:R-:W-:Y:S01]  /*0240*/  ISETP.EQ.AND P0, PT, R3, RZ, P0 ;  /* 0x000000ff0300720c */ /* 0x000fe20000702270 */
[----:B--2---:R0:W-:-:S12]  /*0250*/  STS.64 [R7], R18 ;  /* 0x0000001207007388 */ /* 0x0041d80000000a00 */
[----:B------:R-:W-:Y:S05]  /*0260*/  @!P0 BRA `(.L_x_5) ;  /* 0x0000000000308947 */ /* 0x000fea0003800000 */
[----:B------:R-:W-:-:S04]  /*0270*/  ISETP.NE.AND P1, PT, RZ, UR5, PT ;  /* 0x00000005ff007c0c */ /* 0x000fc8000bf25270 */
[----:B------:R-:W-:-:S13]  /*0280*/  ISETP.NE.OR P1, PT, R0, RZ, !P1 ;  /* 0x000000ff0000720c */ /* 0x000fda0004f25670 */
[C---:B0-----:R-:W-:Y:S01]  /*0290*/  @!P1 IMAD.SHL.U32 R19, R8.reuse, 0x8, RZ ;  /* 0x0000000808139824 */ /* 0x041fe200078e00ff */
[----:B------:R-:W-:-:S04]  /*02a0*/  @!P1 SHF.L.U64.HI R18, R8, 0x3, R9 ;  /* 0x0000000308129819 */ /* 0x000fc80000010209 */
[----:B------:R-:W-:Y:S02]  /*02b0*/  @!P1 LOP3.LUT R19, R19, 0xfffffff8, RZ, 0x3c, !PT ;  /* 0xfffffff813139812 */ /* 0x000fe400078e3cff */
[----:B------:R-:W-:Y:S02]  /*02c0*/  @!P1 LOP3.LUT R21, RZ, R18, RZ, 0x33, !PT ;  /* 0x00000012ff159212 */ /* 0x000fe400078e33ff */
[----:B------:R-:W-:-:S05]  /*02d0*/  @!P1 IADD3 R18, P2, PT, R19, R16, RZ ;  /* 0x0000001013129210 */ /* 0x000fca0007f5e0ff */
[----:B------:R-:W-:Y:S02]  /*02e0*/  @!P1 IMAD.X R19, R21, 0x1, R17, P2 ;  /* 0x0000000115139824 */ /* 0x000fe400010e0611 */
[----:B------:R-:W2:Y:S04]  /*02f0*/  LDG.E.64 R20, desc[UR8][R16.64+-0x8] ;  /* 0xfffff80810147981 */ /* 0x000ea8000c1e1b00 */
[----:B------:R-:W3:Y:S04]  /*0300*/  @!P1 LDG.E.64 R18, desc[UR8][R18.64] ;  /* 0x0000000812129981 */ /* 0x000ee8000c1e1b00 */
[----:B--2---:R1:W-:Y:S04]  /*0310*/  STS.64 [R23+0x2000], R20 ;  /* 0x0020001417007388 */ /* 0x0043e80000000a00 */
[----:B---3--:R1:W-:Y:S02]  /*0320*/  @!P1 STS.64 [UR6+0x2400], R18 ;  /* 0x00240012ff009988 */ /* 0x0083e40008000a06 */
.L_x_5:
[----:B------:R-:W-:Y:S05]  /*0330*/  BSYNC.RECONVERGENT B1 ;  /* 0x0000000000017941 */ /* 0x000fea0003800200 */
.L_x_4:
[----:B01----:R-:W0:Y:S01]  /*0340*/  LDC R18, c[0x0][0x370] ;  /* 0x0000dc00ff127b82 */ /* 0x003e220000000800 */
[----:B------:R-:W-:Y:S01]  /*0350*/  UIADD3 UR4, UPT, UPT, UR10, -0x1, URZ ;  /* 0xffffffff0a047890 */ /* 0x000fe2000fffe0ff */
[----:B------:R-:W-:Y:S01]  /*0360*/  BSSY.RECONVERGENT B1, `(.L_x_6) ;  /* 0x0000010000017945 */ /* 0x000fe20003800200 */
[----:B0-----:R-:W-:-:S05]  /*0370*/  VIADD R18, R18, 0xffffffff ;  /* 0xffffffff12127836 */ /* 0x001fca0000000000 */
[----:B------:R-:W-:-:S04]  /*0380*/  ISETP.NE.AND P1, PT, R18, UR7, PT ;  /* 0x0000000712007c0c */ /* 0x000fc8000bf25270 */
[----:B------:R-:W-:-:S13]  /*0390*/  ISETP.EQ.AND P1, PT, R3, UR4, P1 ;  /* 0x0000000403007c0c */ /* 0x000fda0008f22270 */
[----:B------:R-:W-:Y:S05]  /*03a0*/  @!P1 BRA `(.L_x_7) ;  /* 0x00000000002c9947 */ /* 0x000fea0003800000 */
[----:B------:R-:W0:Y:S01]  /*03b0*/  LDC R18, c[0x0][0x374] ;  /* 0x0000dd00ff127b82 */ /* 0x000e220000000800 */
[----:B------:R-:W-:Y:S02]  /*03c0*/  VIADD R19, R5, 0xffffffff ;  /* 0xffffffff05137836 */ /* 0x000fe40000000000 */
[----:B0-----:R-:W-:-:S05]  /*03d0*/  VIADD R18, R18, 0xffffffff ;  /* 0xffffffff12127836 */ /* 0x001fca0000000000 */
[----:B------:R-:W-:-:S04]  /*03e0*/  ISETP.NE.AND P2, PT, R18, UR5, PT ;  /* 0x0000000512007c0c */ /* 0x000fc8000bf45270 */
[----:B------:R-:W-:Y:S02]  /*03f0*/  ISETP.NE.OR P2, PT, R0, R19, !P2 ;  /* 0x000000130000720c */ /* 0x000fe40005745670 */
[----:B------:R-:W2:Y:S11]  /*0400*/  LDG.E.64 R18, desc[UR8][R16.64+0x8] ;  /* 0x0000080810127981 */ /* 0x000eb6000c1e1b00 */
[----:B------:R-:W-:-:S04]  /*0410*/  @!P2 LEA R20, P3, R8, R16, 0x3 ;  /* 0x000000100814a211 */ /* 0x000fc800078618ff */
[----:B------:R-:W-:-:S06]  /*0420*/  @!P2 LEA.HI.X R21, R8, R17, R9, 0x3, P3 ;  /* 0x000000110815a211 */ /* 0x000fcc00018f1c09 */
[----:B------:R-:W3:Y:S04]  /*0430*/  @!P2 LDG.E.64 R20, desc[UR8][R20.64+0x8] ;  /* 0x000008081414a981 */ /* 0x000ee8000c1e1b00 */
[----:B--2---:R0:W-:Y:S04]  /*0440*/  STS.64 [R23+0x2100], R18 ;  /* 0x0021001217007388 */ /* 0x0041e80000000a00 */
[----:B---3--:R0:W-:Y:S02]  /*0450*/  @!P2 STS.64 [UR6+0x2408], R20 ;  /* 0x00240814ff00a988 */ /* 0x0081e40008000a06 */
.L_x_7:
[----:B------:R-:W-:Y:S05]  /*0460*/  BSYNC.RECONVERGENT B1 ;  /* 0x0000000000017941 */ /* 0x000fea0003800200 */
.L_x_6:
[----:B0-----:R-:W0:Y:S01]  /*0470*/  LDC R18, c[0x0][0x374] ;  /* 0x0000dd00ff127b82 */ /* 0x001e220000000800 */
[----:B------:R-:W-:Y:S01]  /*0480*/  ISETP.NE.AND P3, PT, RZ, UR5, PT ;  /* 0x00000005ff007c0c */ /* 0x000fe2000bf65270 */
[----:B------:R-:W-:Y:S01]  /*0490*/  VIADD R19, R5, 0xffffffff ;  /* 0xffffffff05137836 */ /* 0x000fe20000000000 */
[----:B------:R-:W-:Y:S01]  /*04a0*/  BSSY.RECONVERGENT B1, `(.L_x_8) ;  /* 0x000000f000017945 */ /* 0x000fe20003800200 */
[----:B------:R-:W-:Y:S02]  /*04b0*/  LEA R25, R3, UR6, 0x3 ;  /* 0x0000000603197c11 */ /* 0x000fe4000f8e18ff */
[----:B------:R-:W-:Y:S01]  /*04c0*/  ISETP.NE.OR P3, PT, R0, RZ, !P3 ;  /* 0x000000ff0000720c */ /* 0x000fe20005f65670 */
[----:B0-----:R-:W-:-:S05]  /*04d0*/  VIADD R18, R18, 0xffffffff ;  /* 0xffffffff12127836 */ /* 0x001fca0000000000 */
[----:B------:R-:W-:-:S04]  /*04e0*/  ISETP.NE.AND P2, PT, R18, UR5, PT ;  /* 0x0000000512007c0c */ /* 0x000fc8000bf45270 */
[----:B------:R-:W-:-:S03]  /*04f0*/  ISETP.NE.OR P2, PT, R0, R19, !P2 ;  /* 0x000000130000720c */ /* 0x000fc60005745670 */
[----:B------:R-:W-:Y:S10]  /*0500*/  @P3 BRA `(.L_x_9) ;  /* 0x0000000000203947 */ /* 0x000ff40003800000 */
[----:B------:R-:W-:-:S04]  /*0510*/  IADD3 R18, P3, PT, R12, -R8, RZ ;  /* 0x800000080c127210 */ /* 0x000fc80007f7e0ff */
[----:B------:R-:W-:Y:S01]  /*0520*/  LEA R14, P4, R18, R14, 0x3 ;  /* 0x0000000e120e7211 */ /* 0x000fe200078818ff */
[----:B------:R-:W-:-:S05]  /*0530*/  IMAD.X R19, R22, 0x1, ~R9, P3 ;  /* 0x0000000116137824 */ /* 0x000fca00018e0e09 */
[----:B------:R-:W-:-:S05]  /*0540*/  LEA.HI.X R15, R18, R15, R19, 0x3, P4 ;  /* 0x0000000f120f7211 */ /* 0x000fca00020f1c13 */
[----:B------:R-:W2:Y:S04]  /*0550*/  LDG.E.64 R18, desc[UR8][R14.64] ;  /* 0x000000080e127981 */ /* 0x000ea8000c1e1b00 */
[----:B------:R-:W3:Y:S04]  /*0560*/  @P1 LDG.E.64 R20, desc[UR8][R14.64+0x8] ;  /* 0x000008080e141981 */ /* 0x000ee8000c1e1b00 */
[----:B--2---:R0:W-:Y:S04]  /*0570*/  STS.64 [R25+0x2200], R18 ;  /* 0x0022001219007388 */ /* 0x0041e80000000a00 */
[----:B---3--:R0:W-:Y:S02]  /*0580*/  @P1 STS.64 [UR6+0x2410], R20 ;  /* 0x00241014ff001988 */ /* 0x0081e40008000a06 */
.L_x_9:
[----:B------:R-:W-:Y:S05]  /*0590*/  BSYNC.RECONVERGENT B1 ;  /* 0x0000000000017941 */ /* 0x000fea0003800200 */
.L_x_8:
[----:B------:R-:W-:Y:S05]  /*05a0*/  @P2 BRA `(.L_x_3) ;  /* 0x0000000000182947 */ /* 0x000fea0003800000 */
[----:B------:R-:W-:-:S04]  /*05b0*/  LEA R14, P1, R8, R16, 0x3 ;  /* 0x00000010080e7211 */ /* 0x000fc800078218ff */
[----:B------:R-:W-:-:S05]  /*05c0*/  LEA.HI.X R15, R8, R17, R9, 0x3, P1 ;  /* 0x00000011080f7211 */ /* 0x000fca00008f1c09 */
[----:B------:R-:W2:Y:S04]  /*05d0*/  LDG.E.64 R16, desc[UR8][R14.64] ;  /* 0x000000080e107981 */ /* 0x000ea8000c1e1b00 */
[----:B0-----:R-:W3:Y:S04]  /*05e0*/  @P0 LDG.E.64 R18, desc[UR8][R14.64+-0x8] ;  /* 0xfffff8080e120981 */ /* 0x001ee8000c1e1b00 */
[----:B--2---:R1:W-:Y:S04]  /*05f0*/  STS.64 [R25+0x2300], R16 ;  /* 0x0023001019007388 */ /* 0x0043e80000000a00 */
[----:B---3--:R1:W-:Y:S02]  /*0600*/  @P0 STS.64 [UR6+0x2418], R18 ;  /* 0x00241812ff000988 */ /* 0x0083e40008000a06 */
.L_x_3:
[----:B------:R-:W-:Y:S05]  /*0610*/  BSYNC.RECONVERGENT B0 ;  /* 0x0000000000007941 */ /* 0x000fea0003800200 */
.L_x_2:
[----:B------:R-:W-:Y:S01]  /*0620*/  BAR.SYNC.DEFER_BLOCKING 0x0 ;  /* 0x0000000000007b1d */ /* 0x000fe20000010000 */
[----:B------:R-:W-:-:S04]  /*0630*/  ISETP.GE.AND P0, PT, R10, 0x1, PT ;  /* 0x000000010a00780c */ /* 0x000fc80003f06270 */
[----:B------:R-:W-:-:S13]  /*0640*/  ISETP.EQ.OR P0, PT, R6, RZ, !P0 ;  /* 0x000000ff0600720c */ /* 0x000fda0004702670 */
[----:B------:R-:W-:Y:S05]  /*0650*/  @P0 EXIT ;  /* 0x000000000000094d */ /* 0x000fea0003800000 */
[-C--:B------:R-:W-:Y:S02]  /*0660*/  ISETP.GT.U32.AND P0, PT, R6, R10.reuse, PT ;  /* 0x0000000a0600720c */ /* 0x080fe40003f04070 */
[----:B------:R-:W-:Y:S02]  /*0670*/  IADD3 R11, P1, PT, R8, -0x1, RZ ;  /* 0xffffffff080b7810 */ /* 0x000fe40007f3e0ff */
[----:B------:R-:W-:Y:S02]  /*0680*/  ISETP.GT.U32.AND.EX P0, PT, RZ, RZ, PT, P0 ;  /* 0x000000ffff00720c */ /* 0x000fe40003f04100 */
[----:B------:R-:W-:Y:S02]  /*0690*/  IADD3.X R9, PT, PT, R9, -0x1, RZ, P1, !PT ;  /* 0xffffffff09097810 */ /* 0x000fe40000ffe4ff */
[----:B------:R-:W-:-:S04]  /*06a0*/  SEL R6, R6, R10, P0 ;  /* 0x0000000a06067207 */ /* 0x000fc80000000000 */
[----:B------:R-:W-:-:S04]  /*06b0*/  ISETP.GE.U32.AND P0, PT, R6, R11, PT ;  /* 0x0000000b0600720c */ /* 0x000fc80003f06070 */
[----:B------:R-:W-:-:S13]  /*06c0*/  ISETP.GE.U32.AND.EX P0, PT, RZ, R9, PT, P0 ;  /* 0x00000009ff00720c */ /* 0x000fda0003f06100 */
[----:B------:R-:W-:Y:S05]  /*06d0*/  @P0 EXIT ;  /* 0x000000000000094d */ /* 0x000fea0003800000 */
[----:B------:R-:W-:Y:S01]  /*06e0*/  ISETP.NE.AND P0, PT, R3, RZ, PT ;  /* 0x000000ff0300720c */ /* 0x000fe20003f05270 */
[----:B------:R-:W-:-:S12]  /*06f0*/  BSSY.RECONVERGENT B0, `(.L_x_10) ;  /* 0x000004c000007945 */ /* 0x000fd80003800200 */
[----:B------:R-:W-:Y:S05]  /*0700*/  @P0 BRA `(.L_x_11) ;  /* 0x00000000004c0947 */ /* 0x000fea0003800000 */
[----:B------:R-:W-:-:S13]  /*0710*/  ISETP.NE.AND P0, PT, R0, RZ, PT ;  /* 0x000000ff0000720c */ /* 0x000fda0003f05270 */
[----:B------:R-:W-:Y:S01]  /*0720*/  @!P0 IMAD R10, R2, 0x8, R7 ;  /* 0x00000008020a8824 */ /* 0x000fe200078e0207 */
[----:B-1----:R-:W1:Y:S04]  /*0730*/  @!P0 LDS.64 R16, [UR6+0x2400] ;  /* 0x00240006ff108984 */ /* 0x002e680008000a00 */
[----:B------:R-:W2:Y:S04]  /*0740*/  @!P0 LDS.64 R14, [UR6+0x2008] ;  /* 0x00200806ff0e8984 */ /* 0x000ea80008000a00 */
[----:B------:R-:W3:Y:S04]  /*0750*/  @!P0 LDS.64 R8, [UR6+0x2208] ;  /* 0x00220806ff088984 */ /* 0x000ee80008000a00 */
[----:B------:R-:W4:Y:S01]  /*0760*/  @!P0 LDS.64 R10, [R10+0x8] ;  /* 0x000008000a0a8984 */ /* 0x000f220000000a00 */
[----:B------:R-:W-:Y:S05]  /*0770*/  @!P0 BRA `(.L_x_12) ;  /* 0x00000004000c8947 */ /* 0x000fea0003800000 */
[----:B------:R-:W-:Y:S01]  /*0780*/  VIADD R5, R5, 0xffffffff ;  /* 0xffffffff05057836 */ /* 0x000fe20000000000 */
[----:B-1----:R1:W0:Y:S01]  /*0790*/  LDS.64 R16, [R23+0x1ff8] ;  /* 0x001ff80017107984 */ /* 0x0022220000000a00 */
[----:B------:R-:W-:-:S03]  /*07a0*/  VIADD R4, R4, -UR10 ;  /* 0x8000000a04047c36 */ /* 0x000fc60008000000 */
[----:B------:R-:W-:Y:S02]  /*07b0*/  ISETP.NE.AND P0, PT, R0, R5, PT ;  /* 0x000000050000720c */ /* 0x000fe40003f05270 */
[----:B------:R-:W-:-:S05]  /*07c0*/  LEA R4, R4, UR6, 0x3 ;  /* 0x0000000604047c11 */ /* 0x000fca000f8e18ff */
[----:B---3--:R1:W3:Y:S06]  /*07d0*/  LDS.64 R8, [R4+0x8] ;  /* 0x0000080004087984 */ /* 0x0082ec0000000a00 */
[----:B------:R-:W-:Y:S01]  /*07e0*/  @P0 IMAD R2, R2, 0x8, R7 ;  /* 0x0000000802020824 */ /* 0x000fe200078e0207 */
[----:B--2---:R-:W2:Y:S04]  /*07f0*/  @!P0 LDS.64 R14, [UR6+0x2418] ;  /* 0x00241806ff0e8984 */ /* 0x004ea80008000a00 */
[----:B----4-:R-:W4:Y:S04]  /*0800*/  @!P0 LDS.64 R10, [UR6+0x2308] ;  /* 0x00230806ff0a8984 */ /* 0x010f280008000a00 */
[----:B------:R1:W0:Y:S04]  /*0810*/  @P0 LDS.64 R14, [R23+0x2008] ;  /* 0x00200800170e0984 */ /* 0x0002280000000a00 */
[----:B------:R1:W0:Y:S01]  /*0820*/  @P0 LDS.64 R10, [R2+0x8] ;  /* 0x00000800020a0984 */ /* 0x0002220000000a00 */
[----:B------:R-:W-:Y:S05]  /*0830*/  BRA `(.L_x_12) ;  /* 0x0000000000dc7947 */ /* 0x000fea0003800000 */
.L_x_11:
[----:B------:R-:W-:-:S06]  /*0840*/  UIADD3 UR4, UPT, UPT, UR10, -0x1, URZ ;  /* 0xffffffff0a047890 */ /* 0x000fcc000fffe0ff */
[----:B------:R-:W-:-:S13]  /*0850*/  ISETP.NE.AND P0, PT, R3, UR4, PT ;  /* 0x0000000403007c0c */ /* 0x000fda000bf05270 */
[----:B------:R-:W-:Y:S05]  /*0860*/  @P0 BRA `(.L_x_13) ;  /* 0x00000000006c0947 */ /* 0x000fea0003800000 */
[----:B------:R-:W-:-:S13]  /*0870*/  ISETP.NE.AND P0, PT, R0, RZ, PT ;  /* 0x000000ff0000720c */ /* 0x000fda0003f05270 */
[C---:B-1----:R-:W-:Y:S01]  /*0880*/  @!P0 LEA R16, R3.reuse, UR6, 0x3 ;  /* 0x0000000603108c11 */ /* 0x042fe2000f8e18ff */
[----:B------:R-:W1:Y:S04]  /*0890*/  @!P0 LDS.64 R8, [UR6+0x2410] ;  /* 0x00241006ff088984 */ /* 0x000e680008000a00 */
[----:B------:R-:W-:Y:S01]  /*08a0*/  @!P0 IMAD R14, R3, 0x8, R16 ;  /* 0x00000008030e8824 */ /* 0x000fe200078e0210 */
[----:B------:R-:W2:Y:S04]  /*08b0*/  @!P0 LDS.64 R10, [UR6+0x2108] ;  /* 0x00210806ff0a8984 */ /* 0x000ea80008000a00 */
[----:B------:R-:W3:Y:S04]  /*08c0*/  @!P0 LDS.64 R16, [R16+0x21f8] ;  /* 0x0021f80010108984 */ /* 0x000ee80000000a00 */
[----:B------:R-:W4:Y:S01]  /*08d0*/  @!P0 LDS.64 R14, [R14] ;  /* 0x000000000e0e8984 */ /* 0x000f220000000a00 */
[----:B------:R-:W-:Y:S05]  /*08e0*/  @!P0 BRA `(.L_x_12) ;  /* 0x0000000000b08947 */ /* 0x000fea0003800000 */
[----:B------:R-:W-:-:S05]  /*08f0*/  VIADD R5, R5, 0xffffffff ;  /* 0xffffffff05057836 */ /* 0x000fca0000000000 */
[----:B------:R-:W-:-:S13]  /*0900*/  ISETP.NE.AND P0, PT, R0, R5, PT ;  /* 0x000000050000720c */ /* 0x000fda0003f05270 */
[----:B------:R-:W-:Y:S05]  /*0910*/  @P0 BRA `(.L_x_14) ;  /* 0x0000000000200947 */ /* 0x000fea0003800000 */
[----:B------:R-:W-:Y:S01]  /*0920*/  USHF.L.U32 UR4, UR10, 0x3, URZ ;  /* 0x000000030a047899 */ /* 0x000fe200080006ff */
[----:B------:R-:W-:Y:S01]  /*0930*/  LEA R3, R3, UR6, 0x3 ;  /* 0x0000000603037c11 */ /* 0x000fe2000f8e18ff */
[----:B-1----:R1:W0:Y:S02]  /*0940*/  LDS.64 R8, [R23+0x20f8] ;  /* 0x0020f80017087984 */ /* 0x0022240000000a00 */
[----:B------:R-:W-:Y:S02]  /*0950*/  ULOP3.LUT UR4, UR4, 0xfffffff8, URZ, 0x3c, !UPT ;  /* 0xfffffff804047892 */ /* 0x000fe4000f8e3cff */
[----:B--2---:R-:W2:Y:S04]  /*0960*/  LDS.64 R10, [UR6+0x2408] ;  /* 0x00240806ff0a7984 */ /* 0x004ea80008000a00 */
[----:B----4-:R1:W4:Y:S04]  /*0970*/  LDS.64 R14, [R3+0x22f8] ;  /* 0x0022f800030e7984 */ /* 0x0103280000000a00 */
[----:B---3--:R1:W3:Y:S01]  /*0980*/  LDS.64 R16, [R7+UR4] ;  /* 0x0000000407107984 */ /* 0x0082e20008000a00 */
[----:B------:R-:W-:Y:S05]  /*0990*/  BRA `(.L_x_12) ;  /* 0x0000000000847947 */ /* 0x000fea0003800000 */
.L_x_14:
[----:B------:R-:W-:Y:S01]  /*09a0*/  USHF.L.U32 UR4, UR10, 0x3, URZ ;  /* 0x000000030a047899 */ /* 0x000fe200080006ff */
[----:B------:R-:W-:Y:S01]  /*09b0*/  IMAD R3, R3, 0x8, R7 ;  /* 0x0000000803037824 */ /* 0x000fe200078e0207 */
[----:B-1----:R1:W0:Y:S02]  /*09c0*/  LDS.64 R8, [R23+0x20f8] ;  /* 0x0020f80017087984 */ /* 0x0022240000000a00 */
[----:B------:R-:W-:Y:S02]  /*09d0*/  ULOP3.LUT UR4, UR4, 0xfffffff8, URZ, 0x3c, !UPT ;  /* 0xfffffff804047892 */ /* 0x000fe4000f8e3cff */
[----:B--2---:R1:W2:Y:S04]  /*09e0*/  LDS.64 R10, [R23+0x2108] ;  /* 0x00210800170a7984 */ /* 0x0042a80000000a00 */
[----:B----4-:R1:W4:Y:S04]  /*09f0*/  LDS.64 R14, [R3] ;  /* 0x00000000030e7984 */ /* 0x0103280000000a00 */
[----:B---3--:R1:W3:Y:S01]  /*0a00*/  LDS.64 R16, [R7+UR4] ;  /* 0x0000000407107984 */ /* 0x0082e20008000a00 */
[----:B------:R-:W-:Y:S05]  /*0a10*/  BRA `(.L_x_12) ;  /* 0x0000000000647947 */ /* 0x000fea0003800000 */
.L_x_13:
[----:B------:R-:W-:-:S13]  /*0a20*/  ISETP.NE.AND P0, PT, R0, RZ, PT ;  /* 0x000000ff0000720c */ /* 0x000fda0003f05270 */
[----:B------:R-:W-:Y:S01]  /*0a30*/  @!P0 LEA R4, R3, UR6, 0x3 ;  /* 0x0000000603048c11 */ /* 0x000fe2000f8e18ff */
[----:B------:R-:W-:-:S04]  /*0a40*/  @!P0 IMAD R2, R2, 0x8, R7 ;  /* 0x0000000802028824 */ /* 0x000fc800078e0207 */
[----:B-1----:R1:W2:Y:S04]  /*0a50*/  @!P0 LDS.64 R16, [R4+0x21f8] ;  /* 0x0021f80004108984 */ /* 0x0022a80000000a00 */
[----:B------:R1:W3:Y:S04]  /*0a60*/  @!P0 LDS.64 R8, [R4+0x2208] ;  /* 0x0022080004088984 */ /* 0x0002e80000000a00 */
[----:B------:R1:W4:Y:S04]  /*0a70*/  @!P0 LDS.64 R14, [R2+-0x8] ;  /* 0xfffff800020e8984 */ /* 0x0003280000000a00 */
[----:B------:R1:W0:Y:S01]  /*0a80*/  @!P0 LDS.64 R10, [R2+0x8] ;  /* 0x00000800020a8984 */ /* 0x0002220000000a00 */
[----:B------:R-:W-:Y:S05]  /*0a90*/  @!P0 BRA `(.L_x_12) ;  /* 0x0000000000448947 */ /* 0x000fea0003800000 */
[----:B------:R-:W-:-:S05]  /*0aa0*/  VIADD R5, R5, 0xffffffff ;  /* 0xffffffff05057836 */ /* 0x000fca0000000000 */
[----:B------:R-:W-:-:S13]  /*0ab0*/  ISETP.NE.AND P0, PT, R0, R5, PT ;  /* 0x000000050000720c */ /* 0x000fda0003f05270 */
[----:B------:R-:W-:Y:S05]  /*0ac0*/  @P0 BRA `(.L_x_15) ;  /* 0x0000000000200947 */ /* 0x000fea0003800000 */
[----:B------:R-:W-:Y:S01]  /*0ad0*/  USHF.L.U32 UR4, UR10, 0x3, URZ ;  /* 0x000000030a047899 */ /* 0x000fe200080006ff */
[----:B------:R-:W-:-:S03]  /*0ae0*/  LEA R3, R3, UR6, 0x3 ;  /* 0x0000000603037c11 */ /* 0x000fc6000f8e18ff */
[----:B------:R-:W-:Y:S02]  /*0af0*/  ULOP3.LUT UR4, UR4, 0xfffffff8, URZ, 0x3c, !UPT ;  /* 0xfffffff804047892 */ /* 0x000fe4000f8e3cff */
[----:B----4-:R4:W1:Y:S04]  /*0b00*/  LDS.64 R14, [R3+0x22f8] ;  /* 0x0022f800030e7984 */ /* 0x0108680000000a00 */
[----:B0-----:R4:W0:Y:S04]  /*0b10*/  LDS.64 R10, [R3+0x2308] ;  /* 0x00230800030a7984 */ /* 0x0018280000000a00 */
[----:B--2---:R4:W2:Y:S04]  /*0b20*/  LDS.64 R16, [R7+UR4] ;  /* 0x0000000407107984 */ /* 0x0048a80008000a00 */
[----:B---3--:R4:W3:Y:S01]  /*0b30*/  LDS.64 R8, [R7+UR4+0x10] ;  /* 0x0000100407087984 */ /* 0x0088e20008000a00 */
[----:B------:R-:W-:Y:S05]  /*0b40*/  BRA `(.L_x_12) ;  /* 0x0000000000187947 */ /* 0x000fea0003800000 */
.L_x_15:
[----:B------:R-:W-:-:S04]  /*0b50*/  USHF.L.U32 UR4, UR10, 0x3, URZ ;  /* 0x000000030a047899 */ /* 0x000fc800080006ff */
[----:B------:R-:W-:-:S05]  /*0b60*/  ULOP3.LUT UR5, UR4, 0xfffffff8, URZ, 0x3c, !UPT ;  /* 0xfffffff804057892 */ /* 0x000fca000f8e3cff */
[----:B----4-:R4:W1:Y:S04]  /*0b70*/  LDS.64 R14, [R7+UR4+-0x8] ;  /* 0xfffff804070e7984 */ /* 0x0108680008000a00 */
[----:B0-----:R4:W0:Y:S04]  /*0b80*/  LDS.64 R10, [R7+UR4+0x8] ;  /* 0x00000804070a7984 */ /* 0x0018280008000a00 */
[----:B--2---:R4:W2:Y:S04]  /*0b90*/  LDS.64 R16, [R7+UR5] ;  /* 0x0000000507107984 */ /* 0x0048a80008000a00 */
[----:B---3--:R4:W3:Y:S02]  /*0ba0*/  LDS.64 R8, [R7+UR5+0x10] ;  /* 0x0000100507087984 */ /* 0x0088e40008000a00 */
.L_x_12:
[----:B------:R-:W-:Y:S05]  /*0bb0*/  BSYNC.RECONVERGENT B0 ;  /* 0x0000000000007941 */ /* 0x000fea0003800200 */
.L_x_10:
[----:B------:R-:W-:Y:S01]  /*0bc0*/  UMOV UR4, 0xffffffff ;  /* 0xffffffff00047882 */ /* 0x000fe20000000000 */
[----:B------:R-:W-:Y:S01]  /*0bd0*/  UMOV UR5, 0x7fefffff ;  /* 0x7fefffff00057882 */ /* 0x000fe20000000000 */
[----:B0123--:R-:W-:Y:S01]  /*0be0*/  IMAD.MOV.U32 R0, RZ, RZ, R17 ;  /* 0x000000ffff007224 */ /* 0x00ffe200078e0011 */
[----:B------:R-:W-:Y:S01]  /*0bf0*/  DSETP.MIN.AND P0, P1, R16, UR4, PT ;  /* 0x0000000410007e2a */ /* 0x000fe2000b900000 */
[----:B------:R-:W-:-:S05]  /*0c00*/  UMOV UR7, UR5 ;  /* 0x0000000500077c82 */ /* 0x000fca0008000000 */
[----:B----4-:R-:W-:Y:S01]  /*0c10*/  FSEL R3, R0, UR7, P0 ;  /* 0x0000000700037c08 */ /* 0x010fe20008000000 */
[----:B------:R-:W-:Y:S01]  /*0c20*/  IMAD.U32 R0, RZ, RZ, UR7 ;  /* 0x00000007ff007e24 */ /* 0x000fe2000f8e00ff */
[----:B------:R-:W-:Y:S02]  /*0c30*/  UMOV UR7, UR4 ;  /* 0x0000000400077c82 */ /* 0x000fe40008000000 */
[----:B------:R-:W-:-:S04]  /*0c40*/  SEL R2, R16, UR7, P0 ;  /* 0x0000000710027c07 */ /* 0x000fc80008000000 */
[----:B------:R-:W-:Y:S01]  /*0c50*/  @P1 LOP3.LUT R3, R0, 0x80000, RZ, 0xfc, !PT ;  /* 0x0008000000031812 */ /* 0x000fe200078efcff */
[C---:B------:R-:W-:Y:S01]  /*0c60*/  DSETP.GEU.AND P1, PT, R14.reuse, UR4, PT ;  /* 0x000000040e007e2a */ /* 0x040fe2000bf2e000 */
[----:B------:R-:W0:Y:S04]  /*0c70*/  LDCU.64 UR4, c[0x0][0x388] ;  /* 0x00007100ff0477ac */ /* 0x000e280008000a00 */
[----:B------:R-:W-:-:S06]  /*0c80*/  DSETP.NEU.AND P0, PT, R14, R2, PT ;  /* 0x000000020e00722a */ /* 0x000fcc0003f0d000 */
[----:B------:R-:W-:Y:S02]  /*0c90*/  FSEL R13, R14, -QNAN , P0 ;  /* 0xffffffff0e0d7808 */ /* 0x000fe40000000000 */
[----:B------:R-:W-:Y:S01]  /*0ca0*/  FSEL R17, R15, +QNAN , P0 ;  /* 0x7fefffff0f117808 */ /* 0x000fe20000000000 */
[----:B------:R-:W-:Y:S01]  /*0cb0*/  DSETP.GEU.AND P0, PT, R14, R2, PT ;  /* 0x000000020e00722a */ /* 0x000fe20003f0e000 */
[----:B------:R-:W-:Y:S02]  /*0cc0*/  FSEL R13, R13, -QNAN , !P1 ;  /* 0xffffffff0d0d7808 */ /* 0x000fe40004800000 */
[----:B------:R-:W-:-:S03]  /*0cd0*/  FSEL R17, R17, +QNAN , !P1 ;  /* 0x7fefffff11117808 */ /* 0x000fc60004800000 */
[----:B------:R-:W-:Y:S02]  /*0ce0*/  FSEL R13, R2, R13, !P0 ;  /* 0x0000000d020d7208 */ /* 0x000fe40004000000 */
[----:B------:R-:W-:-:S03]  /*0cf0*/  FSEL R17, R3, R17, !P0 ;  /* 0x0000001103117208 */ /* 0x000fc60004000000 */
[----:B------:R-:W-:Y:S02]  /*0d00*/  IMAD.MOV.U32 R4, RZ, RZ, R13 ;  /* 0x000000ffff047224 */ /* 0x000fe400078e000d */
[----:B------:R-:W-:-:S06]  /*0d10*/  IMAD.MOV.U32 R5, RZ, RZ, R17 ;  /* 0x000000ffff057224 */ /* 0x000fcc00078e0011 */
[C---:B------:R-:W-:Y:S01]  /*0d20*/  DSETP.GEU.AND P2, PT, R8.reuse, R4, PT ;  /* 0x000000040800722a */ /* 0x040fe20003f4e000 */
[----:B------:R-:W-:Y:S02]  /*0d30*/  FSEL R4, R14, R2, !P0 ;  /* 0x000000020e047208 */ /* 0x000fe40004000000 */
[----:B------:R-:W-:Y:S02]  /*0d40*/  FSEL R5, R15, R3, !P0 ;  /* 0x000000030f057208 */ /* 0x000fe40004000000 */
[----:B------:R1:W2:Y:S04]  /*0d50*/  LDS.64 R2, [R7] ;  /* 0x0000000007027984 */ /* 0x0002a80000000a00 */
[C-C-:B------:R-:W-:Y:S02]  /*0d60*/  DSETP.NEU.AND P0, PT, R8.reuse, R4.reuse, PT ;  /* 0x000000040800722a */ /* 0x140fe40003f0d000 */
[----:B------:R-:W-:-:S04]  /*0d70*/  DSETP.GEU.AND P1, PT, R8, R4, PT ;  /* 0x000000040800722a */ /* 0x000fc80003f2e000 */
[----:B------:R-:W-:Y:S02]  /*0d80*/  @!P2 FSEL R13, R8, R13, P0 ;  /* 0x0000000d080da208 */ /* 0x000fe40000000000 */
[----:B------:R-:W-:Y:S02]  /*0d90*/  @!P2 FSEL R17, R9, R17, P0 ;  /* 0x000000110911a208 */ /* 0x000fe40000000000 */
[----:B------:R-:W-:Y:S02]  /*0da0*/  FSEL R6, R4, R13, !P1 ;  /* 0x0000000d04067208 */ /* 0x000fe40004800000 */
[----:B-1----:R-:W-:Y:S02]  /*0db0*/  FSEL R7, R5, R17, !P1 ;  /* 0x0000001105077208 */ /* 0x002fe40004800000 */
[----:B------:R-:W-:Y:S02]  /*0dc0*/  FSEL R4, R8, R4, !P1 ;  /* 0x0000000408047208 */ /* 0x000fe40004800000 */
[----:B------:R-:W-:-:S02]  /*0dd0*/  FSEL R5, R9, R5, !P1 ;  /* 0x0000000509057208 */ /* 0x000fc40004800000 */
[----:B------:R-:W-:-:S04]  /*0de0*/  DSETP.GEU.AND P2, PT, R10, R6, PT ;  /* 0x000000060a00722a */ /* 0x000fc80003f4e000 */
[C-C-:B------:R-:W-:Y:S02]  /*0df0*/  DSETP.NEU.AND P0, PT, R10.reuse, R4.reuse, PT ;  /* 0x000000040a00722a */ /* 0x140fe40003f0d000 */
[----:B------:R-:W-:-:S08]  /*0e00*/  DSETP.GEU.AND P1, PT, R10, R4, PT ;  /* 0x000000040a00722a */ /* 0x000fd00003f2e000 */
[----:B------:R-:W-:Y:S02]  /*0e10*/  @!P2 FSEL R6, R10, R6, P0 ;  /* 0x000000060a06a208 */ /* 0x000fe40000000000 */
[----:B------:R-:W-:Y:S02]  /*0e20*/  @!P2 FSEL R7, R11, R7, P0 ;  /* 0x000000070b07a208 */ /* 0x000fe40000000000 */
[----:B------:R-:W-:Y:S02]  /*0e30*/  FSEL R4, R4, R6, !P1 ;  /* 0x0000000604047208 */ /* 0x000fe40004800000 */
[----:B------:R-:W-:Y:S02]  /*0e40*/  FSEL R5, R5, R7, !P1 ;  /* 0x0000000705057208 */ /* 0x000fe40004800000 */
[----:B0-----:R-:W-:-:S04]  /*0e50*/  LEA R6, P0, R12, UR4, 0x3 ;  /* 0x000000040c067c11 */ /* 0x001fc8000f8018ff */
[----:B--2---:R-:W-:Y:S01]  /*0e60*/  DADD R2, R2, R4 ;  /* 0x0000000002027229 */ /* 0x004fe20000000004 */
[----:B------:R-:W-:-:S06]  /*0e70*/  LEA.HI.X R7, R12, UR5, R22, 0x3, P0 ;  /* 0x000000050c077c11 */ /* 0x000fcc00080f1c16 */
[----:B------:R-:W-:Y:S01]  /*0e80*/  STG.E.64 desc[UR8][R6.64], R2 ;  /* 0x0000000206007986 */ /* 0x000fe2000c101b08 */
[----:B------:R-:W-:Y:S05]  /*0e90*/  EXIT ;  /* 0x000000000000794d */ /* 0x000fea0003800000 */
.L_x_16:
        /* <DEDUP_REMOVED lines=14> */
.L_x_20:


//--------------------- .text._Z9MatUpdatePdS_i   --------------------------
	.section	.text._Z9MatUpdatePdS_i,"ax",@progbits
	.align	128
        .global         _Z9MatUpdatePdS_i
        .type           _Z9MatUpdatePdS_i,@function
        .size           _Z9MatUpdatePdS_i,(.L_x_21 - _Z9MatUpdatePdS_i)
        .other          _Z9MatUpdatePdS_i,@"STO_CUDA_ENTRY STV_DEFAULT"
_Z9MatUpdatePdS_i:
.text._Z9MatUpdatePdS_i:
[----:B------:R-:W-:Y:S01]  /*0000*/  LDC R1, c[0x0][0x37c] ;  /* 0x0000df00ff017b82 */ /* 0x000fe20000000800 */
[----:B------:R-:W0:Y:S07]  /*0010*/  S2R R0, SR_TID.X ;  /* 0x0000000000007919 */ /* 0x000e2e0000002100 */
[----:B------:R-:W1:Y:S01]  /*0020*/  LDC R5, c[0x0][0x390] ;  /* 0x0000e400ff057b82 */ /* 0x000e620000000800 */
[----:B------:R-:W0:Y:S01]  /*0030*/  LDCU UR4, c[0x0][0x360] ;  /* 0x00006c00ff0477ac */ /* 0x000e220008000800 */
[----:B------:R-:W-:Y:S01]  /*0040*/  IMAD.MOV.U32 R6, RZ, RZ, -0x1 ;  /* 0xffffffffff067424 */ /* 0x000fe200078e00ff */
[----:B------:R-:W0:Y:S01]  /*0050*/  S2R R3, SR_CTAID.X ;  /* 0x0000000000037919 */ /* 0x000e220000002500 */
[----:B------:R-:W2:Y:S01]  /*0060*/  LDCU UR6, c[0x0][0x364] ;  /* 0x00006c80ff0677ac */ /* 0x000ea20008000800 */
[----:B------:R-:W2:Y:S03]  /*0070*/  S2R R2, SR_TID.Y ;  /* 0x0000000000027919 */ /* 0x000ea60000002200 */
[----:B------:R-:W3:Y:S01]  /*0080*/  S2UR UR5, SR_CgaCtaId ;  /* 0x00000000000579c3 */ /* 0x000ee20000008800 */
[----:B------:R-:W2:Y:S01]  /*0090*/  S2R R7, SR_CTAID.Y ;  /* 0x0000000000077919 */ /* 0x000ea20000002600 */
[----:B0-----:R-:W-:Y:S01]  /*00a0*/  IMAD R0, R3, UR4, R0 ;  /* 0x0000000403007c24 */ /* 0x001fe2000f8e0200 */
[----:B------:R-:W-:Y:S01]  /*00b0*/  UMOV UR4, 0x400 ;  /* 0x0000040000047882 */ /* 0x000fe20000000000 */
[----:B-1----:R-:W-:Y:S01]  /*00c0*/  VIADD R3, R5, 0xffffffff ;  /* 0xffffffff05037836 */ /* 0x002fe20000000000 */
[----:B---3--:R-:W-:-:S04]  /*00d0*/  ULEA UR4, UR5, UR4, 0x18 ;  /* 0x0000000405047291 */ /* 0x008fc8000f8ec0ff */
[C---:B------:R-:W-:Y:S01]  /*00e0*/  ISETP.GE.AND P0, PT, R0.reuse, R3, PT ;  /* 0x000000030000720c */ /* 0x040fe20003f06270 */
[----:B--2---:R-:W-:Y:S02]  /*00f0*/  IMAD R2, R7, UR6, R2 ;  /* 0x0000000607027c24 */ /* 0x004fe4000f8e0202 */
[----:B------:R-:W-:Y:S01]  /*0100*/  IMAD.MOV.U32 R7, RZ, RZ, 0x1 ;  /* 0x00000001ff077424 */ /* 0x000fe200078e00ff */
[----:B------:R-:W-:-:S04]  /*0110*/  ISETP.LT.OR P0, PT, R0, 0x1, P0 ;  /* 0x000000010000780c */ /* 0x000fc80000701670 */
[C---:B------:R-:W-:Y:S01]  /*0120*/  ISETP.EQ.OR P0, PT, R2.reuse, RZ, P0 ;  /* 0x000000ff0200720c */ /* 0x040fe20000702670 */
[----:B------:R0:W-:Y:S03]  /*0130*/  STS.64 [UR4], R6 ;  /* 0x00000006ff007988 */ /* 0x0001e60008000a04 */
[----:B------:R-:W-:-:S13]  /*0140*/  ISETP.GE.OR P0, PT, R2, R3, P0 ;  /* 0x000000030200720c */ /* 0x000fda0000706670 */
[----:B0-----:R-:W-:Y:S05]  /*0150*/  @P0 EXIT ;  /* 0x000000000000094d */ /* 0x001fea0003800000 */
[----:B------:R-:W0:Y:S01]  /*0160*/  LDC.64 R16, c[0x0][0x380] ;  /* 0x0000e000ff107b82 */ /* 0x000e220000000a00 */
[----:B------:R-:W-:Y:S01]  /*0170*/  VIADD R0, R0, 0xffffffff ;  /* 0xffffffff00007836 */ /* 0x000fe20000000000 */
[----:B------:R-:W1:Y:S03]  /*0180*/  LDCU.64 UR8, c[0x0][0x358] ;  /* 0x00006b00ff0877ac */ /* 0x000e660008000a00 */
[----:B------:R-:W-:-:S05]  /*0190*/  IMAD R0, R0, R5, R2 ;  /* 0x0000000500007224 */ /* 0x000fca00078e0202 */
[----:B------:R-:W-:-:S05]  /*01a0*/  IADD3 R2, PT, PT, R0, -0x1, RZ ;  /* 0xffffffff00027810 */ /* 0x000fca0007ffe0ff */
[----:B0-----:R-:W-:-:S05]  /*01b0*/  IMAD.WIDE R14, R2, 0x8, R16 ;  /* 0x00000008020e7825 */ /* 0x001fca00078e0210 */
[----:B-1----:R-:W2:Y:S04]  /*01c0*/  LDG.E.64 R12, desc[UR8][R14.64] ;  /* 0x000000080e0c7981 */ /* 0x002ea8000c1e1b00 */
[----:B------:R0:W3:Y:S01]  /*01d0*/  LDG.E.64 R10, desc[UR8][R14.64+0x10] ;  /* 0x000010080e0a7981 */ /* 0x0000e2000c1e1b00 */
[----:B------:R-:W-:-:S04]  /*01e0*/  IMAD R3, R5, 0x2, R2 ;  /* 0x0000000205037824 */ /* 0x000fc800078e0202 */
[----:B------:R-:W-:-:S05]  /*01f0*/  IMAD.WIDE R16, R3, 0x8, R16 ;  /* 0x0000000803107825 */ /* 0x000fca00078e0210 */
[----:B------:R-:W4:Y:S04]  /*0200*/  LDG.E.64 R2, desc[UR8][R16.64] ;  /* 0x0000000810027981 */ /* 0x000f28000c1e1b00 */
[----:B------:R1:W5:Y:S01]  /*0210*/  LDG.E.64 R6, desc[UR8][R16.64+0x10] ;  /* 0x0000100810067981 */ /* 0x000362000c1e1b00 */
[----:B------:R-:W-:-:S06]  /*0220*/  IMAD.WIDE R8, R5, 0x8, R14 ;  /* 0x0000000805087825 */ /* 0x000fcc00078e020e */
[----:B------:R-:W5:Y:S01]  /*0230*/  LDG.E.64 R8, desc[UR8][R8.64+0x8] ;  /* 0x0000080808087981 */ /* 0x000f62000c1e1b00 */
[----:B------:R-:W-:Y:S01]  /*0240*/  UMOV UR4, 0xffffffff ;  /* 0xffffffff00047882 */ /* 0x000fe20000000000 */
[----:B------:R-:W-:Y:S01]  /*0250*/  UMOV UR5, 0x7fefffff ;  /* 0x7fefffff00057882 */ /* 0x000fe20000000000 */
[----:B------:R-:W-:Y:S01]  /*0260*/  IMAD.IADD R5, R0, 0x1, R5 ;  /* 0x0000000100057824 */ /* 0x000fe200078e0205 */
[----:B------:R-:W-:Y:S01]  /*0270*/  UMOV UR6, UR5 ;  /* 0x0000000500067c82 */ /* 0x000fe20008000000 */
[----:B------:R-:W-:Y:S01]  /*0280*/  UMOV UR7, UR5 ;  /* 0x0000000500077c82 */ /* 0x000fe20008000000 */
[----:B------:R-:W-:Y:S01]  /*0290*/  IMAD.U32 R18, RZ, RZ, UR6 ;  /* 0x00000006ff127e24 */ /* 0x000fe2000f8e00ff */
[----:B0-----:R-:W-:Y:S01]  /*02a0*/  MOV R14, UR7 ;  /* 0x00000007000e7c02 */ /* 0x001fe20008000f00 */
[----:B--2---:R-:W-:Y:S01]  /*02b0*/  DSETP.MIN.AND P2, P3, R12, UR4, PT ;  /* 0x000000040c007e2a */ /* 0x004fe2000bb40000 */
[----:B------:R-:W-:Y:S01]  /*02c0*/  IMAD.MOV.U32 R4, RZ, RZ, R13 ;  /* 0x000000ffff047224 */ /* 0x000fe200078e000d */
[----:B---3--:R-:W-:-:S04]  /*02d0*/  DSETP.MIN.AND P0, P1, R10, UR4, PT ;  /* 0x000000040a007e2a */ /* 0x008fc8000b900000 */
[----:B------:R-:W-:Y:S01]  /*02e0*/  FSEL R15, R4, UR6, P2 ;  /* 0x00000006040f7c08 */ /* 0x000fe20009000000 */
[----:B------:R-:W-:Y:S01]  /*02f0*/  UMOV UR6, UR4 ;  /* 0x0000000400067c82 */ /* 0x000fe20008000000 */
[----:B------:R-:W-:Y:S01]  /*0300*/  IMAD.MOV.U32 R4, RZ, RZ, R11 ;  /* 0x000000ffff047224 */ /* 0x000fe200078e000b */
[----:B------:R-:W-:-:S04]  /*0310*/  SEL R12, R12, UR6, P2 ;  /* 0x000000060c0c7c07 */ /* 0x000fc80009000000 */
[----:B------:R-:W-:Y:S01]  /*0320*/  FSEL R19, R4, UR7, P0 ;  /* 0x0000000704137c08 */ /* 0x000fe20008000000 */
[----:B------:R-:W-:Y:S01]  /*0330*/  IMAD.MOV.U32 R4, RZ, RZ, R10 ;  /* 0x000000ffff047224 */ /* 0x000fe200078e000a */
[----:B------:R-:W-:Y:S02]  /*0340*/  @P3 LOP3.LUT R15, R18, 0x80000, RZ, 0xfc, !PT ;  /* 0x00080000120f3812 */ /* 0x000fe400078efcff */
[----:B------:R-:W-:-:S03]  /*0350*/  @P1 LOP3.LUT R19, R14, 0x80000, RZ, 0xfc, !PT ;  /* 0x000800000e131812 */ /* 0x000fc600078efcff */
[----:B------:R-:W-:Y:S01]  /*0360*/  IMAD.MOV.U32 R13, RZ, RZ, R15 ;  /* 0x000000ffff0d7224 */ /* 0x000fe200078e000f */
[----:B------:R-:W-:Y:S02]  /*0370*/  SEL R14, R4, UR4, P0 ;  /* 0x00000004040e7c07 */ /* 0x000fe40008000000 */
[----:B------:R-:W-:-:S03]  /*0380*/  MOV R15, R19 ;  /* 0x00000013000f7202 */ /* 0x000fc60000000f00 */
[----:B------:R-:W-:-:S06]  /*0390*/  DSETP.GTU.AND P2, PT, R10, R12, PT ;  /* 0x0000000c0a00722a */ /* 0x000fcc0003f4c000 */
[----:B-1----:R-:W-:Y:S02]  /*03a0*/  FSEL R17, R10, R12, !P2 ;  /* 0x0000000c0a117208 */ /* 0x002fe40005000000 */
[----:B------:R-:W-:Y:S02]  /*03b0*/  FSEL R4, R11, R13, !P2 ;  /* 0x0000000d0b047208 */ /* 0x000fe40005000000 */
[----:B------:R-:W-:Y:S01]  /*03c0*/  FSEL R12, R12, R14, !P2 ;  /* 0x0000000e0c0c7208 */ /* 0x000fe20005000000 */
[----:B------:R-:W-:Y:S01]  /*03d0*/  IMAD.MOV.U32 R10, RZ, RZ, R17 ;  /* 0x000000ffff0a7224 */ /* 0x000fe200078e0011 */
[----:B------:R-:W-:Y:S01]  /*03e0*/  FSEL R13, R13, R15, !P2 ;  /* 0x0000000f0d0d7208 */ /* 0x000fe20005000000 */
[----:B------:R-:W-:-:S05]  /*03f0*/  IMAD.MOV.U32 R11, RZ, RZ, R4 ;  /* 0x000000ffff0b7224 */ /* 0x000fca00078e0004 */
[C---:B----4-:R-:W-:Y:S02]  /*0400*/  DSETP.GEU.AND P1, PT, R2.reuse, R12, PT ;  /* 0x0000000c0200722a */ /* 0x050fe40003f2e000 */
[----:B------:R-:W-:Y:S01]  /*0410*/  DSETP.GTU.AND P0, PT, R2, R10, PT ;  /* 0x0000000a0200722a */ /* 0x000fe20003f0c000 */
[----:B------:R-:W0:Y:S05]  /*0420*/  LDC.64 R10, c[0x0][0x388] ;  /* 0x0000e200ff0a7b82 */ /* 0x000e2a0000000a00 */
[----:B------:R-:W-:Y:S02]  /*0430*/  FSEL R14, R2, R17, !P0 ;  /* 0x00000011020e7208 */ /* 0x000fe40004000000 */
[----:B------:R-:W-:-:S06]  /*0440*/  FSEL R15, R3, R4, !P0 ;  /* 0x00000004030f7208 */ /* 0x000fcc0004000000 */
[----:B------:R-:W-:Y:S01]  /*0450*/  @P0 FSEL R4, R3, R13, !P1 ;  /* 0x0000000d03040208 */ /* 0x000fe20004800000 */
[----:B-----5:R-:W-:Y:S01]  /*0460*/  DSETP.GTU.AND P2, PT, R6, R14, PT ;  /* 0x0000000e0600722a */ /* 0x020fe20003f4c000 */
[----:B------:R-:W-:-:S03]  /*0470*/  @P0 FSEL R17, R2, R12, !P1 ;  /* 0x0000000c02110208 */ /* 0x000fc60004800000 */
[----:B------:R-:W-:Y:S01]  /*0480*/  IMAD.MOV.U32 R3, RZ, RZ, R4 ;  /* 0x000000ffff037224 */ /* 0x000fe200078e0004 */
[----:B------:R-:W-:-:S06]  /*0490*/  MOV R2, R17 ;  /* 0x0000001100027202 */ /* 0x000fcc0000000f00 */
[----:B------:R-:W-:Y:S01]  /*04a0*/  DSETP.GEU.AND P0, PT, R6, R2, PT ;  /* 0x000000020600722a */ /* 0x000fe20003f0e000 */
[----:B0-----:R-:W-:-:S05]  /*04b0*/  IMAD.WIDE R10, R5, 0x8, R10 ;  /* 0x00000008050a7825 */ /* 0x001fca00078e020a */
[----:B------:R-:W-:Y:S02]  /*04c0*/  @P2 FSEL R15, R7, R4, !P0 ;  /* 0x00000004070f2208 */ /* 0x000fe40004000000 */
[----:B------:R-:W-:-:S03]  /*04d0*/  @P2 FSEL R14, R6, R17, !P0 ;  /* 0x00000011060e2208 */ /* 0x000fc60004000000 */
[----:B------:R-:W-:Y:S01]  /*04e0*/  IMAD.MOV.U32 R3, RZ, RZ, R15 ;  /* 0x000000ffff037224 */ /* 0x000fe200078e000f */
[----:B------:R-:W-:-:S06]  /*04f0*/  MOV R2, R14 ;  /* 0x0000000e00027202 */ /* 0x000fcc0000000f00 */
[----:B------:R-:W-:-:S07]  /*0500*/  DADD R8, R8, R2 ;  /* 0x0000000008087229 */ /* 0x000fce0000000002 */
[----:B------:R-:W-:Y:S01]  /*0510*/  STG.E.64 desc[UR8][R10.64], R8 ;  /* 0x000000080a007986 */ /* 0x000fe2000c101b08 */
[----:B------:R-:W-:Y:S05]  /*0520*/  EXIT ;  /* 0x000000000000794d */ /* 0x000fea0003800000 */
.L_x_17:
        /* <DEDUP_REMOVED lines=13> */
.L_x_21:


//--------------------- .nv.shared.reserved.0     --------------------------
	.section	.nv.shared.reserved.0,"aw",@nobits
	.weak		__nv_reservedSMEM_offset_0_alias
	.size		__nv_reservedSMEM_offset_0_alias, 0, 64
	.other		__nv_reservedSMEM_offset_0_alias,@"STO_CUDA_RESERVED_SHARED STV_DEFAULT"
__nv_reservedSMEM_offset_0_alias:
	.zero		0
	.zero		64


//--------------------- .nv.shared._Z9sumKernelPdS_m --------------------------
	.section	.nv.shared._Z9sumKernelPdS_m,"aw",@nobits
	.sectionflags	@""
	.align	8
.nv.shared._Z9sumKernelPdS_m:
	.zero		9216


//--------------------- .nv.shared._Z15iterationKernelPdS_m --------------------------
	.section	.nv.shared._Z15iterationKernelPdS_m,"aw",@nobits
	.sectionflags	@""
	.align	8
.nv.shared._Z15iterationKernelPdS_m:
	.zero		10272


//--------------------- .nv.shared._Z9MatUpdatePdS_i --------------------------
	.section	.nv.shared._Z9MatUpdatePdS_i,"aw",@nobits
	.sectionflags	@""
	.align	4
.nv.shared._Z9MatUpdatePdS_i:
	.zero		1032


//--------------------- .nv.constant0._Z18verificationKernelPdS_m --------------------------
	.section	.nv.constant0._Z18verificationKernelPdS_m,"a",@progbits
	.sectionflags	@""
	.align	4
.nv.constant0._Z18verificationKernelPdS_m:
	.zero		920


//--------------------- .nv.constant0._Z9sumKernelPdS_m --------------------------
	.section	.nv.constant0._Z9sumKernelPdS_m,"a",@progbits
	.sectionflags	@""
	.align	4
.nv.constant0._Z9sumKernelPdS_m:
	.zero		920


//--------------------- .nv.constant0._Z15iterationKernelPdS_m --------------------------
	.section	.nv.constant0._Z15iterationKernelPdS_m,"a",@progbits
	.sectionflags	@""
	.align	4
.nv.constant0._Z15iterationKernelPdS_m:
	.zero		920


//--------------------- .nv.constant0._Z9MatUpdatePdS_i --------------------------
	.section	.nv.constant0._Z9MatUpdatePdS_i,"a",@progbits
	.sectionflags	@""
	.align	4
.nv.constant0._Z9MatUpdatePdS_i:
	.zero		916


//--------------------- SYMBOLS --------------------------

	.type		.nv.reservedSmem.offset0,@object
	.size		.nv.reservedSmem.offset0,0x4
	.type		.nv.reservedSmem.cap,@object
	.size		.nv.reservedSmem.cap,0x4
